def attn_fwd(
    Q,
    K,
    V,
    Out,
    Lse,
    sm_scale,
    stride_qz,
    stride_qh,
    stride_qm,
    stride_qk,
    stride_kz,
    stride_kh,
    stride_kn,
    stride_kk,
    stride_vz,
    stride_vh,
    stride_vn,
    stride_vk,
    stride_oz,
    stride_oh,
    stride_om,
    stride_ok,
    seqlen_q,
    seqlen_k,
    BLOCK_M: tl.constexpr,
    BLOCK_N: tl.constexpr,
    HEAD_DIM: tl.constexpr,
    CAUSAL: tl.constexpr,
):
    start_m = tl.program_id(0)
    off_hz = tl.program_id(1)
    q_off = off_hz * stride_qh
    k_off = off_hz * stride_kh
    v_off = off_hz * stride_vh
    offs_m = start_m * BLOCK_M + tl.arange(0, BLOCK_M)
    offs_d = tl.arange(0, HEAD_DIM)
    offs_n = tl.arange(0, BLOCK_N)
    q_ptrs = Q + q_off + offs_m[:, None] * stride_qm + offs_d[None, :] * stride_qk
    k_ptrs = K + k_off + offs_d[:, None] * stride_kk + offs_n[None, :] * stride_kn
    v_ptrs = V + v_off + offs_n[:, None] * stride_vn + offs_d[None, :] * stride_vk
    m_i = tl.full([BLOCK_M], float("-inf"), dtype=tl.float32)
    l_i = tl.zeros([BLOCK_M], dtype=tl.float32) + 1.0
    acc = tl.zeros([BLOCK_M, HEAD_DIM], dtype=tl.float32)
    q = tl.load(q_ptrs)
    acc, l_i, m_i = _attn_fwd_inner(
        acc,
        l_i,
        m_i,
        q,
        k_ptrs,
        v_ptrs,
        sm_scale,
        stride_kn,
        stride_vn,
        start_m,
        seqlen_k,
        BLOCK_M,
        BLOCK_N,
        HEAD_DIM,
        CAUSAL,
    )
    acc = acc / l_i[:, None]
    lse = m_i + tl.math.log2(l_i) / 1.4426950408889634
    o_ptrs = (
        Out
        + off_hz * stride_oh
        + offs_m[:, None] * stride_om
        + offs_d[None, :] * stride_ok
    )
    tl.store(o_ptrs, acc.to(Out.dtype.element_ty))
    tl.store(Lse + off_hz * seqlen_q + offs_m, lse)

# config = {"BLOCK_M": 32, "BLOCK_N": 64, "HEAD_DIM": 128, "arch": "sm_100", "causal": true, "dtype": "bf16", "num_stages": 2, "num_warps": 8}
# arch = sm_100


// ===== COMPILED SASS (sm_100a) =====

	.target	sm_100a

	.elftype	@"ET_EXEC"


//--------------------- .note.nv.tkinfo           --------------------------
	.section	.note.nv.tkinfo,"",@"SHT_NOTE"
	.sectionflags	@"SHF_NOTE_NV_TKINFO"
	.tkinfo
        /*0018*/ 	.word	0x00000081
        /*0030*/ 	.string	""
        /*0030*/ 	.string	"ptxas-blackwell"
        /*0030*/ 	.string	"Cuda compilation tools, release 12.9, V12.9.86"
        /*0030*/ 	.string	"Build cuda_12.9.r12.9/compiler.36037853_0"
        /*0030*/ 	.string	"-v  -suppress-debug-info  -lineinfo  -arch sm_100a "



//--------------------- .note.nv.cuver            --------------------------
	.section	.note.nv.cuver,"",@"SHT_NOTE"
	.sectionflags	@"SHF_NOTE_NV_CUVER"
        /*0018*/ 	.short	0x0001
        /*001a*/ 	.short	0x0064
        /*001c*/ 	.short	0x0001
        /*001e*/ 	.short	0x0000
        /*0020*/ 	.short	0x0001
        /*0022*/ 	.short	0x0000


//--------------------- .nv.info                  --------------------------
	.section	.nv.info,"",@"SHT_CUDA_INFO"
	.align	4


	//----- nvinfo : EIATTR_REGCOUNT
	.align		4
        /*0000*/ 	.byte	0x04, 0x2f
        /*0002*/ 	.short	(.L_2 - .L_1)
	.align		4
.L_1:
        /*0004*/ 	.word	index@(attn_fwd)
        /*0008*/ 	.word	0x000000eb


	//----- nvinfo : EIATTR_FRAME_SIZE
	.align		4
.L_2:
        /*000c*/ 	.byte	0x04, 0x11
        /*000e*/ 	.short	(.L_4 - .L_3)
	.align		4
.L_3:
        /*0010*/ 	.word	index@(attn_fwd)
        /*0014*/ 	.word	0x00000000


	//----- nvinfo : EIATTR_MIN_STACK_SIZE
	.align		4
.L_4:
        /*0018*/ 	.byte	0x04, 0x12
        /*001a*/ 	.short	(.L_6 - .L_5)
	.align		4
.L_5:
        /*001c*/ 	.word	index@(attn_fwd)
        /*0020*/ 	.word	0x00000000
.L_6:


//--------------------- .nv.info.attn_fwd         --------------------------
	.section	.nv.info.attn_fwd,"",@"SHT_CUDA_INFO"
	.sectionflags	@""
	.align	4


	//----- nvinfo : EIATTR_CUDA_API_VERSION
	.align		4
        /*0000*/ 	.byte	0x04, 0x37
        /*0002*/ 	.short	(.L_8 - .L_7)
.L_7:
        /*0004*/ 	.word	0x00000081


	//----- nvinfo : EIATTR_KPARAM_INFO
	.align		4
.L_8:
        /*0008*/ 	.byte	0x04, 0x17
        /*000a*/ 	.short	(.L_10 - .L_9)
.L_9:
        /*000c*/ 	.word	0x00000000
        /*0010*/ 	.short	0x0019
        /*0012*/ 	.short	0x0080
        /*0014*/ 	.byte	0x00, 0xf4, 0x21, 0x00


	//----- nvinfo : EIATTR_KPARAM_INFO
	.align		4
.L_10:
        /*0018*/ 	.byte	0x04, 0x17
        /*001a*/ 	.short	(.L_12 - .L_11)
.L_11:
        /*001c*/ 	.word	0x00000000
        /*0020*/ 	.short	0x0018
        /*0022*/ 	.short	0x0078
        /*0024*/ 	.byte	0x00, 0xf4, 0x21, 0x00


	//----- nvinfo : EIATTR_KPARAM_INFO
	.align		4
.L_12:
        /*0028*/ 	.byte	0x04, 0x17
        /*002a*/ 	.short	(.L_14 - .L_13)
.L_13:
        /*002c*/ 	.word	0x00000000
        /*0030*/ 	.short	0x0017
        /*0032*/ 	.short	0x0070
        /*0034*/ 	.byte	0x00, 0xf0, 0x11, 0x00


	//----- nvinfo : EIATTR_KPARAM_INFO
	.align		4
.L_14:
        /*0038*/ 	.byte	0x04, 0x17
        /*003a*/ 	.short	(.L_16 - .L_15)
.L_15:
        /*003c*/ 	.word	0x00000000
        /*0040*/ 	.short	0x0016
        /*0042*/ 	.short	0x006c
        /*0044*/ 	.byte	0x00, 0xf0, 0x11, 0x00


	//----- nvinfo : EIATTR_KPARAM_INFO
	.align		4
.L_16:
        /*0048*/ 	.byte	0x04, 0x17
        /*004a*/ 	.short	(.L_18 - .L_17)
.L_17:
        /*004c*/ 	.word	0x00000000
        /*0050*/ 	.short	0x0015
        /*0052*/ 	.short	0x0068
        /*0054*/ 	.byte	0x00, 0xf0, 0x11, 0x00


	//----- nvinfo : EIATTR_KPARAM_INFO
	.align		4
.L_18:
        /*0058*/ 	.byte	0x04, 0x17
        /*005a*/ 	.short	(.L_20 - .L_19)
.L_19:
        /*005c*/ 	.word	0x00000000
        /*0060*/ 	.short	0x0014
        /*0062*/ 	.short	0x0064
        /*0064*/ 	.byte	0x00, 0xf0, 0x11, 0x00


	//----- nvinfo : EIATTR_KPARAM_INFO
	.align		4
.L_20:
        /*0068*/ 	.byte	0x04, 0x17
        /*006a*/ 	.short	(.L_22 - .L_21)
.L_21:
        /*006c*/ 	.word	0x00000000
        /*0070*/ 	.short	0x0013
        /*0072*/ 	.short	0x0060
        /*0074*/ 	.byte	0x00, 0xf0, 0x11, 0x00


	//----- nvinfo : EIATTR_KPARAM_INFO
	.align		4
.L_22:
        /*0078*/ 	.byte	0x04, 0x17
        /*007a*/ 	.short	(.L_24 - .L_23)
.L_23:
        /*007c*/ 	.word	0x00000000
        /*0080*/ 	.short	0x0012
        /*0082*/ 	.short	0x005c
        /*0084*/ 	.byte	0x00, 0xf0, 0x11, 0x00


	//----- nvinfo : EIATTR_KPARAM_INFO
	.align		4
.L_24:
        /*0088*/ 	.byte	0x04, 0x17
        /*008a*/ 	.short	(.L_26 - .L_25)
.L_25:
        /*008c*/ 	.word	0x00000000
        /*0090*/ 	.short	0x0011
        /*0092*/ 	.short	0x0058
        /*0094*/ 	.byte	0x00, 0xf0, 0x11, 0x00


	//----- nvinfo : EIATTR_KPARAM_INFO
	.align		4
.L_26:
        /*0098*/ 	.byte	0x04, 0x17
        /*009a*/ 	.short	(.L_28 - .L_27)
.L_27:
        /*009c*/ 	.word	0x00000000
        /*00a0*/ 	.short	0x0010
        /*00a2*/ 	.short	0x0054
        /*00a4*/ 	.byte	0x00, 0xf0, 0x11, 0x00


	//----- nvinfo : EIATTR_KPARAM_INFO
	.align		4
.L_28:
        /*00a8*/ 	.byte	0x04, 0x17
        /*00aa*/ 	.short	(.L_30 - .L_29)
.L_29:
        /*00ac*/ 	.word	0x00000000
        /*00b0*/ 	.short	0x000f
        /*00b2*/ 	.short	0x0050
        /*00b4*/ 	.byte	0x00, 0xf0, 0x11, 0x00


	//----- nvinfo : EIATTR_KPARAM_INFO
	.align		4
.L_30:
        /*00b8*/ 	.byte	0x04, 0x17
        /*00ba*/ 	.short	(.L_32 - .L_31)
.L_31:
        /*00bc*/ 	.word	0x00000000
        /*00c0*/ 	.short	0x000e
        /*00c2*/ 	.short	0x004c
        /*00c4*/ 	.byte	0x00, 0xf0, 0x11, 0x00


	//----- nvinfo : EIATTR_KPARAM_INFO
	.align		4
.L_32:
        /*00c8*/ 	.byte	0x04, 0x17
        /*00ca*/ 	.short	(.L_34 - .L_33)
.L_33:
        /*00cc*/ 	.word	0x00000000
        /*00d0*/ 	.short	0x000d
        /*00d2*/ 	.short	0x0048
        /*00d4*/ 	.byte	0x00, 0xf0, 0x11, 0x00


	//----- nvinfo : EIATTR_KPARAM_INFO
	.align		4
.L_34:
        /*00d8*/ 	.byte	0x04, 0x17
        /*00da*/ 	.short	(.L_36 - .L_35)
.L_35:
        /*00dc*/ 	.word	0x00000000
        /*00e0*/ 	.short	0x000c
        /*00e2*/ 	.short	0x0044
        /*00e4*/ 	.byte	0x00, 0xf0, 0x11, 0x00


	//----- nvinfo : EIATTR_KPARAM_INFO
	.align		4
.L_36:
        /*00e8*/ 	.byte	0x04, 0x17
        /*00ea*/ 	.short	(.L_38 - .L_37)
.L_37:
        /*00ec*/ 	.word	0x00000000
        /*00f0*/ 	.short	0x000b
        /*00f2*/ 	.short	0x0040
        /*00f4*/ 	.byte	0x00, 0xf0, 0x11, 0x00


	//----- nvinfo : EIATTR_KPARAM_INFO
	.align		4
.L_38:
        /*00f8*/ 	.byte	0x04, 0x17
        /*00fa*/ 	.short	(.L_40 - .L_39)
.L_39:
        /*00fc*/ 	.word	0x00000000
        /*0100*/ 	.short	0x000a
        /*0102*/ 	.short	0x003c
        /*0104*/ 	.byte	0x00, 0xf0, 0x11, 0x00


	//----- nvinfo : EIATTR_KPARAM_INFO
	.align		4
.L_40:
        /*0108*/ 	.byte	0x04, 0x17
        /*010a*/ 	.short	(.L_42 - .L_41)
.L_41:
        /*010c*/ 	.word	0x00000000
        /*0110*/ 	.short	0x0009
        /*0112*/ 	.short	0x0038
        /*0114*/ 	.byte	0x00, 0xf0, 0x11, 0x00


	//----- nvinfo : EIATTR_KPARAM_INFO
	.align		4
.L_42:
        /*0118*/ 	.byte	0x04, 0x17
        /*011a*/ 	.short	(.L_44 - .L_43)
.L_43:
        /*011c*/ 	.word	0x00000000
        /*0120*/ 	.short	0x0008
        /*0122*/ 	.short	0x0034
        /*0124*/ 	.byte	0x00, 0xf0, 0x11, 0x00


	//----- nvinfo : EIATTR_KPARAM_INFO
	.align		4
.L_44:
        /*0128*/ 	.byte	0x04, 0x17
        /*012a*/ 	.short	(.L_46 - .L_45)
.L_45:
        /*012c*/ 	.word	0x00000000
        /*0130*/ 	.short	0x0007
        /*0132*/ 	.short	0x0030
        /*0134*/ 	.byte	0x00, 0xf0, 0x11, 0x00


	//----- nvinfo : EIATTR_KPARAM_INFO
	.align		4
.L_46:
        /*0138*/ 	.byte	0x04, 0x17
        /*013a*/ 	.short	(.L_48 - .L_47)
.L_47:
        /*013c*/ 	.word	0x00000000
        /*0140*/ 	.short	0x0006
        /*0142*/ 	.short	0x002c
        /*0144*/ 	.byte	0x00, 0xf0, 0x11, 0x00


	//----- nvinfo : EIATTR_KPARAM_INFO
	.align		4
.L_48:
        /*0148*/ 	.byte	0x04, 0x17
        /*014a*/ 	.short	(.L_50 - .L_49)
.L_49:
        /*014c*/ 	.word	0x00000000
        /*0150*/ 	.short	0x0005
        /*0152*/ 	.short	0x0028
        /*0154*/ 	.byte	0x00, 0xf0, 0x11, 0x00


	//----- nvinfo : EIATTR_KPARAM_INFO
	.align		4
.L_50:
        /*0158*/ 	.byte	0x04, 0x17
        /*015a*/ 	.short	(.L_52 - .L_51)
.L_51:
        /*015c*/ 	.word	0x00000000
        /*0160*/ 	.short	0x0004
        /*0162*/ 	.short	0x0020
        /*0164*/ 	.byte	0x00, 0xf4, 0x21, 0x00


	//----- nvinfo : EIATTR_KPARAM_INFO
	.align		4
.L_52:
        /*0168*/ 	.byte	0x04, 0x17
        /*016a*/ 	.short	(.L_54 - .L_53)
.L_53:
        /*016c*/ 	.word	0x00000000
        /*0170*/ 	.short	0x0003
        /*0172*/ 	.short	0x0018
        /*0174*/ 	.byte	0x00, 0xf4, 0x21, 0x00


	//----- nvinfo : EIATTR_KPARAM_INFO
	.align		4
.L_54:
        /*0178*/ 	.byte	0x04, 0x17
        /*017a*/ 	.short	(.L_56 - .L_55)
.L_55:
        /*017c*/ 	.word	0x00000000
        /*0180*/ 	.short	0x0002
        /*0182*/ 	.short	0x0010
        /*0184*/ 	.byte	0x00, 0xf4, 0x21, 0x00


	//----- nvinfo : EIATTR_KPARAM_INFO
	.align		4
.L_56:
        /*0188*/ 	.byte	0x04, 0x17
        /*018a*/ 	.short	(.L_58 - .L_57)
.L_57:
        /*018c*/ 	.word	0x00000000
        /*0190*/ 	.short	0x0001
        /*0192*/ 	.short	0x0008
        /*0194*/ 	.byte	0x00, 0xf4, 0x21, 0x00


	//----- nvinfo : EIATTR_KPARAM_INFO
	.align		4
.L_58:
        /*0198*/ 	.byte	0x04, 0x17
        /*019a*/ 	.short	(.L_60 - .L_59)
.L_59:
        /*019c*/ 	.word	0x00000000
        /*01a0*/ 	.short	0x0000
        /*01a2*/ 	.short	0x0000
        /*01a4*/ 	.byte	0x00, 0xf4, 0x21, 0x00


	//----- nvinfo : EIATTR_SPARSE_MMA_MASK
	.align		4
.L_60:
        /*01a8*/ 	.byte	0x03, 0x50
        /*01aa*/ 	.short	0x0000


	//----- nvinfo : EIATTR_MAXREG_COUNT
	.align		4
        /*01ac*/ 	.byte	0x03, 0x1b
        /*01ae*/ 	.short	0x00ff


	//----- nvinfo : EIATTR_NUM_BARRIERS
	.align		4
        /*01b0*/ 	.byte	0x02, 0x4c
        /*01b2*/ 	.byte	0x01
	.zero		1


	//----- nvinfo : EIATTR_COOP_GROUP_MASK_REGIDS
	.align		4
        /*01b4*/ 	.byte	0x04, 0x29
        /*01b6*/ 	.short	(.L_62 - .L_61)


	//   ....[0]....
.L_61:
        /*01b8*/ 	.word	0xffffffff


	//   ....[1]....
        /*01bc*/ 	.word	0xffffffff


	//   ....[2]....
        /*01c0*/ 	.word	0xffffffff


	//   ....[3]....
        /*01c4*/ 	.word	0xffffffff


	//   ....[4]....
        /*01c8*/ 	.word	0xffffffff


	//   ....[5]....
        /*01cc*/ 	.word	0xffffffff


	//   ....[6]....
        /*01d0*/ 	.word	0xffffffff


	//   ....[7]....
        /*01d4*/ 	.word	0xffffffff


	//   ....[8]....
        /*01d8*/ 	.word	0xffffffff


	//   ....[9]....
        /*01dc*/ 	.word	0xffffffff


	//   ....[10]....
        /*01e0*/ 	.word	0xffffffff


	//   ....[11]....
        /*01e4*/ 	.word	0xffffffff


	//   ....[12]....
        /*01e8*/ 	.word	0xffffffff


	//   ....[13]....
        /*01ec*/ 	.word	0xffffffff


	//   ....[14]....
        /*01f0*/ 	.word	0xffffffff


	//   ....[15]....
        /*01f4*/ 	.word	0xffffffff


	//   ....[16]....
        /*01f8*/ 	.word	0xffffffff


	//   ....[17]....
        /*01fc*/ 	.word	0xffffffff


	//   ....[18]....
        /*0200*/ 	.word	0xffffffff


	//   ....[19]....
        /*0204*/ 	.word	0xffffffff


	//   ....[20]....
        /*0208*/ 	.word	0xffffffff


	//   ....[21]....
        /*020c*/ 	.word	0xffffffff


	//----- nvinfo : EIATTR_COOP_GROUP_INSTR_OFFSETS
	.align		4
.L_62:
        /*0210*/ 	.byte	0x04, 0x28
        /*0212*/ 	.short	(.L_64 - .L_63)


	//   ....[0]....
.L_63:
        /*0214*/ 	.word	0x00002400


	//   ....[1]....
        /*0218*/ 	.word	0x00002450


	//   ....[2]....
        /*021c*/ 	.word	0x00002470


	//   ....[3]....
        /*0220*/ 	.word	0x00002480


	//   ....[4]....
        /*0224*/ 	.word	0x000024b0


	//   ....[5]....
        /*0228*/ 	.word	0x000024d0


	//   ....[6]....
        /*022c*/ 	.word	0x000024f0


	//   ....[7]....
        /*0230*/ 	.word	0x00002500


	//   ....[8]....
        /*0234*/ 	.word	0x00002730


	//   ....[9]....
        /*0238*/ 	.word	0x00002750


	//   ....[10]....
        /*023c*/ 	.word	0x00002770


	//   ....[11]....
        /*0240*/ 	.word	0x00002a00


	//   ....[12]....
        /*0244*/ 	.word	0x00002a40


	//   ....[13]....
        /*0248*/ 	.word	0x00002a90


	//   ....[14]....
        /*024c*/ 	.word	0x00002aa0


	//   ....[15]....
        /*0250*/ 	.word	0x00002af0


	//   ....[16]....
        /*0254*/ 	.word	0x00002b00


	//   ....[17]....
        /*0258*/ 	.word	0x00002b50


	//   ....[18]....
        /*025c*/ 	.word	0x00002b80


	//   ....[19]....
        /*0260*/ 	.word	0x00002ca0


	//   ....[20]....
        /*0264*/ 	.word	0x00002cc0


	//   ....[21]....
        /*0268*/ 	.word	0x00002ce0


	//----- nvinfo : EIATTR_VRC_CTA_INIT_COUNT
	.align		4
.L_64:
        /*026c*/ 	.byte	0x02, 0x4a
	.zero		1
	.zero		1


	//----- nvinfo : EIATTR_EXIT_INSTR_OFFSETS
	.align		4
        /*0270*/ 	.byte	0x04, 0x1c
        /*0272*/ 	.short	(.L_66 - .L_65)


	//   ....[0]....
.L_65:
        /*0274*/ 	.word	0x00004ce0


	//   ....[1]....
        /*0278*/ 	.word	0x00004d10


	//----- nvinfo : EIATTR_REQNTID
	.align		4
.L_66:
        /*027c*/ 	.byte	0x04, 0x10
        /*027e*/ 	.short	(.L_68 - .L_67)
.L_67:
        /*0280*/ 	.word	0x00000100
        /*0284*/ 	.word	0x00000001
        /*0288*/ 	.word	0x00000001


	//----- nvinfo : EIATTR_CRS_STACK_SIZE
	.align		4
.L_68:
        /*028c*/ 	.byte	0x04, 0x1e
        /*028e*/ 	.short	(.L_70 - .L_69)
.L_69:
        /*0290*/ 	.word	0x00000000


	//----- nvinfo : EIATTR_CBANK_PARAM_SIZE
	.align		4
.L_70:
        /*0294*/ 	.byte	0x03, 0x19
        /*0296*/ 	.short	0x0088


	//----- nvinfo : EIATTR_PARAM_CBANK
	.align		4
        /*0298*/ 	.byte	0x04, 0x0a
        /*029a*/ 	.short	(.L_72 - .L_71)
	.align		4
.L_71:
        /*029c*/ 	.word	index@(.nv.constant0.attn_fwd)
        /*02a0*/ 	.short	0x0380
        /*02a2*/ 	.short	0x0088


	//----- nvinfo : EIATTR_SW_WAR
	.align		4
.L_72:
        /*02a4*/ 	.byte	0x04, 0x36
        /*02a6*/ 	.short	(.L_74 - .L_73)
.L_73:
        /*02a8*/ 	.word	0x00000008
.L_74:


//--------------------- .nv.compat                --------------------------
	.section	.nv.compat,"",@"SHT_CUDA_COMPAT_INFO"
	.align	4
        /*0000*/ 	.byte	0x02, 0x02, 0x01, 0x00, 0x02, 0x05, 0x05, 0x00, 0x02, 0x03, 0x00, 0x00, 0x02, 0x06, 0x01, 0x00


//--------------------- .nv.callgraph             --------------------------
	.section	.nv.callgraph,"",@"SHT_CUDA_CALLGRAPH"
	.align	4
	.sectionentsize	8
	.align		4
        /*0000*/ 	.word	0x00000000
	.align		4
        /*0004*/ 	.word	0xffffffff
	.align		4
        /*0008*/ 	.word	0x00000000
	.align		4
        /*000c*/ 	.word	0xfffffffe
	.align		4
        /*0010*/ 	.word	0x00000000
	.align		4
        /*0014*/ 	.word	0xfffffffd
	.align		4
        /*0018*/ 	.word	0x00000000
	.align		4
        /*001c*/ 	.word	0xfffffffc


//--------------------- .nv.constant4             --------------------------
	.section	.nv.constant4,"a",@progbits
	.align	8
	.align		8
.nv.constant4:
        /*0000*/ 	.dword	_$_str


//--------------------- .text.attn_fwd            --------------------------
	.section	.text.attn_fwd,"ax",@progbits
	.align	128
        .global         attn_fwd
        .type           attn_fwd,@function
        .size           attn_fwd,(.L_x_11 - attn_fwd)
        .other          attn_fwd,@"STO_CUDA_ENTRY STV_DEFAULT"
attn_fwd:
.text.attn_fwd:
[----:B------:R-:W0:Y:S01]  /*0000*/  LDC R1, c[0x0][0x37c] ;  /* 0x0000df00ff017b82 */ /* 0x000e220000000800 */
[----:B------:R-:W1:Y:S07]  /*0010*/  S2R R17, SR_CTAID.X ;  /* 0x0000000000117919 */ /* 0x000e6e0000002500 */
[----:B------:R-:W2:Y:S01]  /*0020*/  S2UR UR9, SR_CTAID.Y ;  /* 0x00000000000979c3 */ /* 0x000ea20000002600 */
[----:B------:R-:W2:Y:S01]  /*0030*/  LDCU.64 UR4, c[0x0][0x3b0] ;  /* 0x00007600ff0477ac */ /* 0x000ea20008000a00 */
[----:B------:R-:W3:Y:S01]  /*0040*/  S2R R0, SR_TID.X ;  /* 0x0000000000007919 */ /* 0x000ee20000002100 */
[----:B------:R-:W4:Y:S05]  /*0050*/  LDCU.64 UR10, c[0x0][0x358] ;  /* 0x00006b00ff0a77ac */ /* 0x000f2a0008000a00 */
[----:B------:R-:W5:Y:S08]  /*0060*/  LDC R32, c[0x0][0x3b8] ;  /* 0x0000ee00ff207b82 */ /* 0x000f700000000800 */
[----:B------:R-:W0:Y:S01]  /*0070*/  LDC.64 R28, c[0x0][0x380] ;  /* 0x0000e000ff1c7b82 */ /* 0x000e220000000a00 */
[----:B--2---:R-:W-:-:S04]  /*0080*/  UIMAD UR4, UR9, UR4, URZ ;  /* 0x00000004090472a4 */ /* 0x004fc8000f8e02ff */
[----:B------:R-:W-:Y:S01]  /*0090*/  USHF.L.U32 UR6, UR4, 0x1, URZ ;  /* 0x0000000104067899 */ /* 0x000fe200080006ff */
[----:B-1----:R-:W-:Y:S01]  /*00a0*/  IMAD.SHL.U32 R17, R17, 0x20, RZ ;  /* 0x0000002011117824 */ /* 0x002fe200078e00ff */
[----:B---3--:R-:W-:-:S04]  /*00b0*/  SHF.R.U32.HI R4, RZ, 0x5, R0 ;  /* 0x00000005ff047819 */ /* 0x008fc80000011600 */
[----:B------:R-:W-:Y:S02]  /*00c0*/  LOP3.LUT R2, R17, 0x1f, R0, 0xf8, !PT ;  /* 0x0000001f11027812 */ /* 0x000fe400078ef800 */
[----:B------:R-:W-:-:S03]  /*00d0*/  SGXT.U32 R4, R4, 0x3 ;  /* 0x000000030404781a */ /* 0x000fc60000000000 */
[----:B------:R-:W-:Y:S01]  /*00e0*/  IMAD R3, R2, UR5, RZ ;  /* 0x0000000502037c24 */ /* 0x000fe2000f8e02ff */
[----:B------:R-:W-:Y:S01]  /*00f0*/  UIMAD.WIDE UR4, UR4, 0x2, URZ ;  /* 0x00000002040478a5 */ /* 0x000fe2000f8e02ff */
[----:B-----5:R-:W-:Y:S02]  /*0100*/  IMAD R7, R4, R32, RZ ;  /* 0x0000002004077224 */ /* 0x020fe400078e02ff */
[C---:B------:R-:W-:Y:S02]  /*0110*/  IMAD.SHL.U32 R5, R3.reuse, 0x2, RZ ;  /* 0x0000000203057824 */ /* 0x040fe400078e00ff */
[----:B------:R-:W-:-:S03]  /*0120*/  IMAD.HI R4, R3, 0x2, RZ ;  /* 0x0000000203047827 */ /* 0x000fc600078e02ff */
[----:B0-----:R-:W-:Y:S01]  /*0130*/  IADD3 R28, P0, P1, R5, UR6, R28 ;  /* 0x00000006051c7c10 */ /* 0x001fe2000f91e01c */
[----:B------:R-:W-:-:S03]  /*0140*/  IMAD R3, R32, 0x8, R7 ;  /* 0x0000000820037824 */ /* 0x000fc600078e0207 */
[----:B------:R-:W-:Y:S01]  /*0150*/  IADD3.X R30, PT, PT, R4, UR5, R29, P0, P1 ;  /* 0x00000005041e7c10 */ /* 0x000fe200087e241d */
[C---:B------:R-:W-:Y:S01]  /*0160*/  IMAD R9, R32.reuse, 0x8, R3 ;  /* 0x0000000820097824 */ /* 0x040fe200078e0203 */
[-C--:B------:R-:W-:Y:S02]  /*0170*/  LEA R4, P0, R7, R28.reuse, 0x1 ;  /* 0x0000001c07047211 */ /* 0x080fe400078008ff */
[----:B------:R-:W-:Y:S01]  /*0180*/  LEA R6, P1, R3, R28, 0x1 ;  /* 0x0000001c03067211 */ /* 0x000fe200078208ff */
[C---:B------:R-:W-:Y:S01]  /*0190*/  IMAD R11, R32.reuse, 0x8, R9 ;  /* 0x00000008200b7824 */ /* 0x040fe200078e0209 */
[----:B------:R-:W-:Y:S02]  /*01a0*/  LEA.HI.X.SX32 R5, R7, R30, 0x1, P0 ;  /* 0x0000001e07057211 */ /* 0x000fe400000f0eff */
[----:B------:R-:W-:Y:S02]  /*01b0*/  LEA R8, P0, R9, R28, 0x1 ;  /* 0x0000001c09087211 */ /* 0x000fe400078008ff */
[-C--:B------:R-:W-:Y:S01]  /*01c0*/  LEA.HI.X.SX32 R7, R3, R30.reuse, 0x1, P1 ;  /* 0x0000001e03077211 */ /* 0x080fe200008f0eff */
[C---:B------:R-:W-:Y:S01]  /*01d0*/  IMAD R3, R32.reuse, 0x8, R11 ;  /* 0x0000000820037824 */ /* 0x040fe200078e020b */
[----:B------:R-:W-:Y:S01]  /*01e0*/  LEA.HI.X.SX32 R9, R9, R30, 0x1, P0 ;  /* 0x0000001e09097211 */ /* 0x000fe200000f0eff */
[----:B----4-:R0:W2:Y:S01]  /*01f0*/  LDG.E.U16 R18, desc[UR10][R4.64] ;  /* 0x0000000a04127981 */ /* 0x0100a2000c1e1500 */
[----:B------:R-:W-:Y:S01]  /*0200*/  LEA R10, P0, R11, R28, 0x1 ;  /* 0x0000001c0b0a7211 */ /* 0x000fe200078008ff */
[----:B------:R-:W-:-:S02]  /*0210*/  IMAD R15, R32, 0x8, R3 ;  /* 0x00000008200f7824 */ /* 0x000fc400078e0203 */
[----:B------:R1:W3:Y:S01]  /*0220*/  LDG.E.U16 R19, desc[UR10][R6.64] ;  /* 0x0000000a06137981 */ /* 0x0002e2000c1e1500 */
[----:B------:R-:W-:Y:S02]  /*0230*/  LEA.HI.X.SX32 R11, R11, R30, 0x1, P0 ;  /* 0x0000001e0b0b7211 */ /* 0x000fe400000f0eff */
[C---:B------:R-:W-:Y:S01]  /*0240*/  LEA R12, P0, R3.reuse, R28, 0x1 ;  /* 0x0000001c030c7211 */ /* 0x040fe200078008ff */
[----:B------:R4:W5:Y:S03]  /*0250*/  LDG.E.U16 R20, desc[UR10][R8.64] ;  /* 0x0000000a08147981 */ /* 0x000966000c1e1500 */
[----:B------:R-:W-:Y:S01]  /*0260*/  LEA.HI.X.SX32 R13, R3, R30, 0x1, P0 ;  /* 0x0000001e030d7211 */ /* 0x000fe200000f0eff */
[C---:B------:R-:W-:Y:S01]  /*0270*/  IMAD R3, R32.reuse, 0x8, R15 ;  /* 0x0000000820037824 */ /* 0x040fe200078e020f */
[-C--:B0-----:R-:W-:Y:S01]  /*0280*/  LEA R4, P0, R15, R28.reuse, 0x1 ;  /* 0x0000001c0f047211 */ /* 0x081fe200078008ff */
[----:B------:R0:W5:Y:S02]  /*0290*/  LDG.E.U16 R21, desc[UR10][R10.64] ;  /* 0x0000000a0a157981 */ /* 0x000164000c1e1500 */
[----:B------:R-:W-:Y:S01]  /*02a0*/  IMAD R16, R32, 0x8, R3 ;  /* 0x0000000820107824 */ /* 0x000fe200078e0203 */
[----:B------:R-:W-:Y:S01]  /*02b0*/  LEA R14, P1, R3, R28, 0x1 ;  /* 0x0000001c030e7211 */ /* 0x000fe200078208ff */
[----:B------:R0:W5:Y:S01]  /*02c0*/  LDG.E.U16 R22, desc[UR10][R12.64] ;  /* 0x0000000a0c167981 */ /* 0x000162000c1e1500 */
[----:B------:R-:W-:-:S02]  /*02d0*/  LEA.HI.X.SX32 R5, R15, R30, 0x1, P0 ;  /* 0x0000001e0f057211 */ /* 0x000fc400000f0eff */
[----:B------:R-:W-:Y:S02]  /*02e0*/  LEA.HI.X.SX32 R15, R3, R30, 0x1, P1 ;  /* 0x0000001e030f7211 */ /* 0x000fe400008f0eff */
[----:B-1----:R-:W-:Y:S01]  /*02f0*/  LEA R6, P0, R16, R28, 0x1 ;  /* 0x0000001c10067211 */ /* 0x002fe200078008ff */
[----:B------:R1:W5:Y:S01]  /*0300*/  LDG.E.U16 R23, desc[UR10][R4.64] ;  /* 0x0000000a04177981 */ /* 0x000362000c1e1500 */
[----:B------:R-:W-:Y:S02]  /*0310*/  LEA R3, R32, R16, 0x3 ;  /* 0x0000001020037211 */ /* 0x000fe400078e18ff */
[----:B------:R-:W-:Y:S01]  /*0320*/  LEA.HI.X.SX32 R7, R16, R30, 0x1, P0 ;  /* 0x0000001e10077211 */ /* 0x000fe200000f0eff */
[----:B------:R1:W5:Y:S01]  /*0330*/  LDG.E.U16 R24, desc[UR10][R14.64] ;  /* 0x0000000a0e187981 */ /* 0x000362000c1e1500 */
[C---:B----4-:R-:W-:Y:S01]  /*0340*/  LEA R8, P0, R3.reuse, R28, 0x1 ;  /* 0x0000001c03087211 */ /* 0x050fe200078008ff */
[C---:B0-----:R-:W-:Y:S02]  /*0350*/  IMAD R11, R32.reuse, 0x8, R3 ;  /* 0x00000008200b7824 */ /* 0x041fe400078e0203 */
[----:B------:R0:W4:Y:S01]  /*0360*/  LDG.E.U16 R25, desc[UR10][R6.64] ;  /* 0x0000000a06197981 */ /* 0x000122000c1e1500 */
[----:B------:R-:W-:Y:S01]  /*0370*/  LEA.HI.X.SX32 R9, R3, R30, 0x1, P0 ;  /* 0x0000001e03097211 */ /* 0x000fe200000f0eff */
[----:B------:R-:W-:Y:S01]  /*0380*/  IMAD R3, R32, 0x8, R11 ;  /* 0x0000000820037824 */ /* 0x000fe200078e020b */
[----:B------:R-:W-:-:S03]  /*0390*/  LEA R10, P0, R11, R28, 0x1 ;  /* 0x0000001c0b0a7211 */ /* 0x000fc600078008ff */
[C---:B------:R-:W-:Y:S01]  /*03a0*/  IMAD R16, R32.reuse, 0x8, R3 ;  /* 0x0000000820107824 */ /* 0x040fe200078e0203 */
[----:B------:R-:W-:Y:S01]  /*03b0*/  LEA R12, P1, R3, R28, 0x1 ;  /* 0x0000001c030c7211 */ /* 0x000fe200078208ff */
[----:B------:R0:W4:Y:S01]  /*03c0*/  LDG.E.U16 R26, desc[UR10][R8.64] ;  /* 0x0000000a081a7981 */ /* 0x000122000c1e1500 */
[-C--:B------:R-:W-:Y:S02]  /*03d0*/  LEA.HI.X.SX32 R11, R11, R30.reuse, 0x1, P0 ;  /* 0x0000001e0b0b7211 */ /* 0x080fe400000f0eff */
[----:B------:R-:W-:Y:S01]  /*03e0*/  LEA.HI.X.SX32 R13, R3, R30, 0x1, P1 ;  /* 0x0000001e030d7211 */ /* 0x000fe200008f0eff */
[----:B------:R-:W-:Y:S01]  /*03f0*/  IMAD R3, R32, 0x8, R16 ;  /* 0x0000000820037824 */ /* 0x000fe200078e0210 */
[----:B-1----:R-:W-:Y:S01]  /*0400*/  LEA R4, P0, R16, R28, 0x1 ;  /* 0x0000001c10047211 */ /* 0x002fe200078008ff */
[----:B------:R1:W4:Y:S02]  /*0410*/  LDG.E.U16 R27, desc[UR10][R10.64] ;  /* 0x0000000a0a1b7981 */ /* 0x000324000c1e1500 */
[----:B------:R-:W-:Y:S01]  /*0420*/  IMAD R15, R32, 0x8, R3 ;  /* 0x00000008200f7824 */ /* 0x000fe200078e0203 */
[----:B------:R-:W-:Y:S01]  /*0430*/  LEA.HI.X.SX32 R5, R16, R30, 0x1, P0 ;  /* 0x0000001e10057211 */ /* 0x000fe200000f0eff */
[----:B------:R-:W4:Y:S01]  /*0440*/  LDG.E.U16 R12, desc[UR10][R12.64] ;  /* 0x0000000a0c0c7981 */ /* 0x000f22000c1e1500 */
[----:B0-----:R-:W-:Y:S01]  /*0450*/  LEA R6, P0, R3, R28, 0x1 ;  /* 0x0000001c03067211 */ /* 0x001fe200078008ff */
[----:B------:R-:W-:-:S02]  /*0460*/  IMAD R16, R32, 0x8, R15 ;  /* 0x0000000820107824 */ /* 0x000fc400078e020f */
[----:B------:R0:W4:Y:S01]  /*0470*/  LDG.E.U16 R4, desc[UR10][R4.64] ;  /* 0x0000000a04047981 */ /* 0x000122000c1e1500 */
[----:B------:R-:W-:Y:S01]  /*0480*/  LEA.HI.X.SX32 R7, R3, R30, 0x1, P0 ;  /* 0x0000001e03077211 */ /* 0x000fe200000f0eff */
[----:B------:R-:W-:Y:S01]  /*0490*/  IMAD R3, R32, 0x8, R16 ;  /* 0x0000000820037824 */ /* 0x000fe200078e0210 */
[CC--:B------:R-:W-:Y:S02]  /*04a0*/  LEA R8, P0, R15.reuse, R28.reuse, 0x1 ;  /* 0x0000001c0f087211 */ /* 0x0c0fe400078008ff */
[C---:B------:R-:W-:Y:S01]  /*04b0*/  LEA R14, P1, R16.reuse, R28, 0x1 ;  /* 0x0000001c100e7211 */ /* 0x040fe200078208ff */
[----:B------:R-:W4:Y:S01]  /*04c0*/  LDG.E.U16 R6, desc[UR10][R6.64] ;  /* 0x0000000a06067981 */ /* 0x000f22000c1e1500 */
[----:B------:R-:W-:Y:S02]  /*04d0*/  LEA.HI.X.SX32 R9, R15, R30, 0x1, P0 ;  /* 0x0000001e0f097211 */ /* 0x000fe400000f0eff */
[C---:B-1----:R-:W-:Y:S02]  /*04e0*/  LEA R10, P0, R3.reuse, R28, 0x1 ;  /* 0x0000001c030a7211 */ /* 0x042fe400078008ff */
[-C--:B------:R-:W-:Y:S01]  /*04f0*/  LEA.HI.X.SX32 R15, R16, R30.reuse, 0x1, P1 ;  /* 0x0000001e100f7211 */ /* 0x080fe200008f0eff */
[----:B------:R1:W4:Y:S01]  /*0500*/  LDG.E.U16 R8, desc[UR10][R8.64] ;  /* 0x0000000a08087981 */ /* 0x000322000c1e1500 */
[----:B------:R-:W-:-:S03]  /*0510*/  LEA.HI.X.SX32 R11, R3, R30, 0x1, P0 ;  /* 0x0000001e030b7211 */ /* 0x000fc600000f0eff */
[----:B------:R-:W4:Y:S04]  /*0520*/  LDG.E.U16 R14, desc[UR10][R14.64] ;  /* 0x0000000a0e0e7981 */ /* 0x000f28000c1e1500 */
[----:B------:R0:W4:Y:S01]  /*0530*/  LDG.E.U16 R10, desc[UR10][R10.64] ;  /* 0x0000000a0a0a7981 */ /* 0x000122000c1e1500 */
[----:B------:R-:W0:Y:S01]  /*0540*/  S2UR UR8, SR_CgaCtaId ;  /* 0x00000000000879c3 */ /* 0x000e220000008800 */
[C---:B------:R-:W-:Y:S01]  /*0550*/  LOP3.LUT R3, R0.reuse, 0xc0, RZ, 0xc0, !PT ;  /* 0x000000c000037812 */ /* 0x040fe200078ec0ff */
[----:B------:R-:W-:Y:S01]  /*0560*/  UMOV UR4, 0x400 ;  /* 0x0000040000047882 */ /* 0x000fe20000000000 */
[----:B------:R-:W-:Y:S02]  /*0570*/  IMAD.SHL.U32 R16, R0, 0x2, RZ ;  /* 0x0000000200107824 */ /* 0x000fe400078e00ff */
[----:B------:R-:W-:-:S04]  /*0580*/  SHF.R.U32.HI R3, RZ, 0x2, R3 ;  /* 0x00000002ff037819 */ /* 0x000fc80000011603 */
[----:B------:R-:W-:Y:S01]  /*0590*/  LOP3.LUT R3, R3, 0x1fe, R16, 0x78, !PT ;  /* 0x000001fe03037812 */ /* 0x000fe200078e7810 */
[----:B0-----:R-:W-:Y:S01]  /*05a0*/  ULEA UR8, UR8, UR4, 0x18 ;  /* 0x0000000408087291 */ /* 0x001fe2000f8ec0ff */
[----:B------:R-:W-:Y:S01]  /*05b0*/  MOV R168, 0xff800000 ;  /* 0xff80000000a87802 */ /* 0x000fe20000000f00 */
[----:B------:R-:W-:Y:S01]  /*05c0*/  IMAD.MOV.U32 R169, RZ, RZ, -0x800000 ;  /* 0xff800000ffa97424 */ /* 0x000fe200078e00ff */
[----:B------:R-:W-:Y:S01]  /*05d0*/  CS2R R96, SRZ ;  /* 0x0000000000607805 */ /* 0x000fe2000001ff00 */
[----:B------:R-:W-:Y:S01]  /*05e0*/  IMAD.MOV.U32 R166, RZ, RZ, -0x800000 ;  /* 0xff800000ffa67424 */ /* 0x000fe200078e00ff */
[----:B------:R-:W-:Y:S01]  /*05f0*/  CS2R R98, SRZ ;  /* 0x0000000000627805 */ /* 0x000fe2000001ff00 */
[----:B------:R-:W-:Y:S01]  /*0600*/  IMAD.MOV.U32 R167, RZ, RZ, -0x800000 ;  /* 0xff800000ffa77424 */ /* 0x000fe200078e00ff */
[----:B------:R-:W-:Y:S01]  /*0610*/  CS2R R100, SRZ ;  /* 0x0000000000647805 */ /* 0x000fe2000001ff00 */
[----:B------:R-:W-:Y:S01]  /*0620*/  IMAD.MOV.U32 R212, RZ, RZ, 0x3f800000 ;  /* 0x3f800000ffd47424 */ /* 0x000fe200078e00ff */
[----:B------:R-:W-:Y:S01]  /*0630*/  CS2R R102, SRZ ;  /* 0x0000000000667805 */ /* 0x000fe2000001ff00 */
[----:B------:R-:W-:Y:S01]  /*0640*/  IMAD.MOV.U32 R213, RZ, RZ, 0x3f800000 ;  /* 0x3f800000ffd57424 */ /* 0x000fe200078e00ff */
[----:B------:R-:W-:Y:S01]  /*0650*/  CS2R R124, SRZ ;  /* 0x00000000007c7805 */ /* 0x000fe2000001ff00 */
[----:B------:R-:W-:Y:S01]  /*0660*/  IMAD.MOV.U32 R210, RZ, RZ, 0x3f800000 ;  /* 0x3f800000ffd27424 */ /* 0x000fe200078e00ff */
[----:B------:R-:W-:Y:S01]  /*0670*/  CS2R R126, SRZ ;  /* 0x00000000007e7805 */ /* 0x000fe2000001ff00 */
[----:B------:R-:W-:Y:S01]  /*0680*/  IMAD.MOV.U32 R211, RZ, RZ, 0x3f800000 ;  /* 0x3f800000ffd37424 */ /* 0x000fe200078e00ff */
[----:B------:R-:W-:-:S02]  /*0690*/  CS2R R116, SRZ ;  /* 0x0000000000747805 */ /* 0x000fc4000001ff00 */
[----:B------:R-:W-:Y:S02]  /*06a0*/  CS2R R118, SRZ ;  /* 0x0000000000767805 */ /* 0x000fe4000001ff00 */
[C---:B------:R-:W-:Y:S02]  /*06b0*/  LOP3.LUT R5, R0.reuse, 0x3, RZ, 0xc0, !PT ;  /* 0x0000000300057812 */ /* 0x040fe400078ec0ff */
[C---:B-1----:R-:W-:Y:S02]  /*06c0*/  LOP3.LUT R9, R0.reuse, 0xe0, RZ, 0xc0, !PT ;  /* 0x000000e000097812 */ /* 0x042fe400078ec0ff */
[----:B------:R-:W-:Y:S01]  /*06d0*/  LOP3.LUT R11, R0, 0x3f, RZ, 0xc0, !PT ;  /* 0x0000003f000b7812 */ /* 0x000fe200078ec0ff */
[----:B--2---:R-:W-:Y:S04]  /*06e0*/  STS.U16 [R3+UR8+0x4000], R18 ;  /* 0x0040001203007988 */ /* 0x004fe80008000408 */
[----:B---3--:R-:W-:Y:S04]  /*06f0*/  STS.U16 [R3+UR8+0x4200], R19 ;  /* 0x0042001303007988 */ /* 0x008fe80008000408 */
[----:B-----5:R-:W-:Y:S04]  /*0700*/  STS.U16 [R3+UR8+0x4400], R20 ;  /* 0x0044001403007988 */ /* 0x020fe80008000408 */
[----:B------:R-:W-:Y:S04]  /*0710*/  STS.U16 [R3+UR8+0x4600], R21 ;  /* 0x0046001503007988 */ /* 0x000fe80008000408 */
[----:B------:R-:W-:Y:S04]  /*0720*/  STS.U16 [R3+UR8+0x4800], R22 ;  /* 0x0048001603007988 */ /* 0x000fe80008000408 */
[----:B------:R-:W-:Y:S04]  /*0730*/  STS.U16 [R3+UR8+0x4a00], R23 ;  /* 0x004a001703007988 */ /* 0x000fe80008000408 */
[----:B------:R-:W-:Y:S04]  /*0740*/  STS.U16 [R3+UR8+0x4c00], R24 ;  /* 0x004c001803007988 */ /* 0x000fe80008000408 */
[----:B----4-:R-:W-:Y:S04]  /*0750*/  STS.U16 [R3+UR8+0x4e00], R25 ;  /* 0x004e001903007988 */ /* 0x010fe80008000408 */
[----:B------:R-:W-:Y:S04]  /*0760*/  STS.U16 [R3+UR8+0x5000], R26 ;  /* 0x0050001a03007988 */ /* 0x000fe80008000408 */
[----:B------:R-:W-:Y:S04]  /*0770*/  STS.U16 [R3+UR8+0x5200], R27 ;  /* 0x0052001b03007988 */ /* 0x000fe80008000408 */
[----:B------:R-:W-:Y:S04]  /*0780*/  STS.U16 [R3+UR8+0x5400], R12 ;  /* 0x0054000c03007988 */ /* 0x000fe80008000408 */
[----:B------:R-:W-:Y:S04]  /*0790*/  STS.U16 [R3+UR8+0x5600], R4 ;  /* 0x0056000403007988 */ /* 0x000fe80008000408 */
[----:B------:R-:W-:Y:S04]  /*07a0*/  STS.U16 [R3+UR8+0x5800], R6 ;  /* 0x0058000603007988 */ /* 0x000fe80008000408 */
[----:B------:R-:W-:Y:S04]  /*07b0*/  STS.U16 [R3+UR8+0x5a00], R8 ;  /* 0x005a000803007988 */ /* 0x000fe80008000408 */
[----:B------:R-:W-:Y:S04]  /*07c0*/  STS.U16 [R3+UR8+0x5c00], R14 ;  /* 0x005c000e03007988 */ /* 0x000fe80008000408 */
[----:B------:R0:W-:Y:S02]  /*07d0*/  STS.U16 [R3+UR8+0x5e00], R10 ;  /* 0x005e000a03007988 */ /* 0x0001e40008000408 */
[----:B0-----:R-:W-:-:S05]  /*07e0*/  VIADD R3, R17, 0x20 ;  /* 0x0000002011037836 */ /* 0x001fca0000000000 */
[----:B------:R-:W-:Y:S02]  /*07f0*/  ISETP.GE.AND P0, PT, R3, 0x1, PT ;  /* 0x000000010300780c */ /* 0x000fe40003f06270 */
[----:B------:R-:W-:-:S11]  /*0800*/  LOP3.LUT R4, R0, 0xff, RZ, 0xc0, !PT ;  /* 0x000000ff00047812 */ /* 0x000fd600078ec0ff */
[----:B------:R-:W-:Y:S05]  /*0810*/  @!P0 BRA `(.L_x_0) ;  /* 0x00000030000c8947 */ /* 0x000fea0003800000 */
[----:B------:R-:W0:Y:S01]  /*0820*/  LDC.64 R66, c[0x0][0x3c0] ;  /* 0x0000f000ff427b82 */ /* 0x000e220000000a00 */
[--C-:B------:R-:W-:Y:S01]  /*0830*/  SHF.R.U32.HI R6, RZ, 0x7, R0.reuse ;  /* 0x00000007ff067819 */ /* 0x100fe20000011600 */
[----:B------:R-:W-:Y:S01]  /*0840*/  IMAD.SHL.U32 R12, R0, 0x8, RZ ;  /* 0x00000008000c7824 */ /* 0x000fe200078e00ff */
[----:B------:R-:W-:Y:S01]  /*0850*/  SHF.R.U32.HI R8, RZ, 0x2, R0 ;  /* 0x00000002ff087819 */ /* 0x000fe20000011600 */
[----:B------:R-:W1:Y:S01]  /*0860*/  LDCU UR6, c[0x0][0x3c8] ;  /* 0x00007900ff0677ac */ /* 0x000e620008000800 */
[----:B------:R-:W-:Y:S01]  /*0870*/  SGXT.U32 R6, R6, 0x1 ;  /* 0x000000010606781a */ /* 0x000fe20000000000 */
[----:B------:R-:W-:Y:S01]  /*0880*/  IMAD.MOV.U32 R132, RZ, RZ, -0x800000 ;  /* 0xff800000ff847424 */ /* 0x000fe200078e00ff */
[----:B------:R-:W-:Y:S01]  /*0890*/  SGXT.U32 R8, R8, 0x3 ;  /* 0x000000030808781a */ /* 0x000fe20000000000 */
[----:B------:R-:W2:Y:S01]  /*08a0*/  LDC R78, c[0x0][0x3d8] ;  /* 0x0000f600ff4e7b82 */ /* 0x000ea20000000800 */
[----:B------:R-:W-:Y:S01]  /*08b0*/  LOP3.LUT R10, R0, 0x7, RZ, 0xc0, !PT ;  /* 0x00000007000a7812 */ /* 0x000fe200078ec0ff */
[----:B------:R-:W3:Y:S01]  /*08c0*/  LDCU.64 UR4, c[0x0][0x3d0] ;  /* 0x00007a00ff0477ac */ /* 0x000ee20008000a00 */
[----:B------:R-:W-:Y:S01]  /*08d0*/  ISETP.NE.U32.AND P0, PT, R5, RZ, PT ;  /* 0x000000ff0500720c */ /* 0x000fe20003f05070 */
[----:B------:R-:W-:Y:S01]  /*08e0*/  IMAD.MOV.U32 R133, RZ, RZ, -0x800000 ;  /* 0xff800000ff857424 */ /* 0x000fe200078e00ff */
[----:B------:R-:W-:Y:S01]  /*08f0*/  LOP3.LUT R5, R8, R17, RZ, 0xfc, !PT ;  /* 0x0000001108057212 */ /* 0x000fe200078efcff */
[----:B------:R-:W4:Y:S01]  /*0900*/  LDCU.64 UR12, c[0x0][0x388] ;  /* 0x00007100ff0c77ac */ /* 0x000f220008000a00 */
[C-C-:B------:R-:W-:Y:S01]  /*0910*/  LOP3.LUT R7, R17.reuse, 0x10, R8.reuse, 0xfe, !PT ;  /* 0x0000001011077812 */ /* 0x140fe200078efe08 */
[----:B------:R-:W5:Y:S01]  /*0920*/  LDC.64 R136, c[0x0][0x390] ;  /* 0x0000e400ff887b82 */ /* 0x000f620000000a00 */
[----:B------:R-:W-:Y:S01]  /*0930*/  LOP3.LUT R13, R12, 0x30, RZ, 0xc0, !PT ;  /* 0x000000300c0d7812 */ /* 0x000fe200078ec0ff */
[----:B------:R-:W-:Y:S01]  /*0940*/  IMAD.SHL.U32 R12, R10, 0x10, RZ ;  /* 0x000000100a0c7824 */ /* 0x000fe200078e00ff */
[----:B------:R-:W-:Y:S01]  /*0950*/  LOP3.LUT R14, R0, 0x10, RZ, 0xc0, !PT ;  /* 0x00000010000e7812 */ /* 0x000fe200078ec0ff */
[----:B------:R-:W-:Y:S01]  /*0960*/  IMAD.MOV.U32 R134, RZ, RZ, -0x800000 ;  /* 0xff800000ff867424 */ /* 0x000fe200078e00ff */
[----:B------:R-:W-:Y:S01]  /*0970*/  MOV R213, 0x3f800000 ;  /* 0x3f80000000d57802 */ /* 0x000fe20000000f00 */
[----:B------:R-:W-:Y:S01]  /*0980*/  IMAD R15, R10, 0x40, R13 ;  /* 0x000000400a0f7824 */ /* 0x000fe200078e020d */
[----:B------:R-:W-:Y:S01]  /*0990*/  CS2R R96, SRZ ;  /* 0x0000000000607805 */ /* 0x000fe2000001ff00 */
[----:B0-----:R-:W-:Y:S01]  /*09a0*/  IMAD R18, R6, R67, RZ ;  /* 0x0000004306127224 */ /* 0x001fe200078e02ff */
[C-C-:B------:R-:W-:Y:S01]  /*09b0*/  LOP3.LUT R6, R17.reuse, 0x8, R8.reuse, 0xfe, !PT ;  /* 0x0000000811067812 */ /* 0x140fe200078efe08 */
[----:B------:R-:W-:Y:S01]  /*09c0*/  IMAD.MOV.U32 R212, RZ, RZ, 0x3f800000 ;  /* 0x3f800000ffd47424 */ /* 0x000fe200078e00ff */
[----:B------:R-:W-:Y:S01]  /*09d0*/  LOP3.LUT R8, R17, 0x18, R8, 0xfe, !PT ;  /* 0x0000001811087812 */ /* 0x000fe200078efe08 */
[----:B------:R-:W-:Y:S01]  /*09e0*/  IMAD.SHL.U32 R17, R0, 0x80, RZ ;  /* 0x0000008000117824 */ /* 0x000fe200078e00ff */
[----:B------:R-:W-:Y:S01]  /*09f0*/  LEA R20, R67, R18, 0x1 ;  /* 0x0000001243147211 */ /* 0x000fe200078e08ff */
[----:B---3--:R-:W-:Y:S01]  /*0a00*/  UIMAD UR4, UR9, UR4, URZ ;  /* 0x00000004090472a4 */ /* 0x008fe2000f8e02ff */
[----:B------:R-:W-:Y:S01]  /*0a10*/  LOP3.LUT R19, R15, 0x10, R16, 0x78, !PT ;  /* 0x000000100f137812 */ /* 0x000fe200078e7810 */
[----:B------:R-:W-:Y:S01]  /*0a20*/  IMAD R11, R11, UR5, RZ ;  /* 0x000000050b0b7c24 */ /* 0x000fe2000f8e02ff */
[C---:B------:R-:W-:Y:S01]  /*0a30*/  LOP3.LUT R13, R12.reuse, 0x780, R17, 0xf8, !PT ;  /* 0x000007800c0d7812 */ /* 0x040fe200078ef811 */
[----:B------:R-:W-:Y:S01]  /*0a40*/  IMAD R22, R67, 0x2, R20 ;  /* 0x0000000243167824 */ /* 0x000fe200078e0214 */
[----:B------:R-:W-:Y:S01]  /*0a50*/  CS2R R98, SRZ ;  /* 0x0000000000627805 */ /* 0x000fe2000001ff00 */
[----:B------:R-:W-:Y:S01]  /*0a60*/  IMAD R17, R9, 0x40, R12 ;  /* 0x0000004009117824 */ /* 0x000fe200078e020c */
[----:B------:R-:W-:Y:S01]  /*0a70*/  LOP3.LUT R12, R12, 0x30, R16, 0x78, !PT ;  /* 0x000000300c0c7812 */ /* 0x000fe200078e7810 */
[----:B------:R-:W-:Y:S01]  /*0a80*/  IMAD R24, R67, 0x2, R22 ;  /* 0x0000000243187824 */ /* 0x000fe200078e0216 */
[----:B------:R-:W-:Y:S01]  /*0a90*/  LOP3.LUT R13, R13, 0x10, R0, 0x78, !PT ;  /* 0x000000100d0d7812 */ /* 0x000fe200078e7800 */
[----:B------:R-:W-:Y:S01]  /*0aa0*/  IMAD R9, R10, 0x4, R9 ;  /* 0x000000040a097824 */ /* 0x000fe200078e0209 */
[----:B------:R-:W-:Y:S01]  /*0ab0*/  LOP3.LUT R15, R17, 0x30, R16, 0x78, !PT ;  /* 0x00000030110f7812 */ /* 0x000fe200078e7810 */
[----:B------:R-:W-:Y:S01]  /*0ac0*/  IMAD R26, R67, 0x2, R24 ;  /* 0x00000002431a7824 */ /* 0x000fe200078e0218 */
[----:B------:R-:W-:Y:S01]  /*0ad0*/  SHF.R.U32.HI R16, RZ, 0x6, R0 ;  /* 0x00000006ff107819 */ /* 0x000fe20000011600 */
[----:B------:R-:W-:Y:S01]  /*0ae0*/  IMAD.HI R74, R11, 0x2, RZ ;  /* 0x000000020b4a7827 */ /* 0x000fe200078e02ff */
[----:B------:R-:W-:-:S02]  /*0af0*/  LEA R9, R9, R12, 0x5 ;  /* 0x0000000c09097211 */ /* 0x000fc400078e28ff */
[----:B------:R-:W-:Y:S02]  /*0b00*/  CS2R R100, SRZ ;  /* 0x0000000000647805 */ /* 0x000fe4000001ff00 */
[----:B------:R-:W-:Y:S01]  /*0b10*/  CS2R R102, SRZ ;  /* 0x0000000000667805 */ /* 0x000fe2000001ff00 */
[C---:B------:R-:W-:Y:S01]  /*0b20*/  IMAD R28, R67.reuse, 0x2, R26 ;  /* 0x00000002431c7824 */ /* 0x040fe200078e021a */
[----:B------:R-:W-:Y:S01]  /*0b30*/  CS2R R124, SRZ ;  /* 0x00000000007c7805 */ /* 0x000fe2000001ff00 */
[----:B------:R-:W-:Y:S01]  /*0b40*/  IMAD R15, R10, 0x100, R15 ;  /* 0x000001000a0f7824 */ /* 0x000fe200078e020f */
[----:B------:R-:W-:Y:S01]  /*0b50*/  LOP3.LUT R10, R0, 0x7f, RZ, 0xc0, !PT ;  /* 0x0000007f000a7812 */ /* 0x000fe200078ec0ff */
[C---:B------:R-:W-:Y:S01]  /*0b60*/  IMAD R30, R67.reuse, 0x2, R28 ;  /* 0x00000002431e7824 */ /* 0x040fe200078e021c */
[----:B------:R-:W-:Y:S01]  /*0b70*/  CS2R R126, SRZ ;  /* 0x00000000007e7805 */ /* 0x000fe2000001ff00 */
[----:B------:R-:W-:Y:S01]  /*0b80*/  IMAD R12, R66, UR9, RZ ;  /* 0x00000009420c7c24 */ /* 0x000fe2000f8e02ff */
[----:B------:R-:W-:Y:S01]  /*0b90*/  CS2R R116, SRZ ;  /* 0x0000000000747805 */ /* 0x000fe2000001ff00 */
[C---:B------:R-:W-:Y:S01]  /*0ba0*/  IMAD R32, R67.reuse, 0x2, R30 ;  /* 0x0000000243207824 */ /* 0x040fe200078e021e */
[----:B------:R-:W-:Y:S01]  /*0bb0*/  CS2R R118, SRZ ;  /* 0x0000000000767805 */ /* 0x000fe2000001ff00 */
[----:B-1----:R-:W-:Y:S01]  /*0bc0*/  IMAD R17, R10, UR6, RZ ;  /* 0x000000060a117c24 */ /* 0x002fe2000f8e02ff */
[----:B------:R-:W-:Y:S01]  /*0bd0*/  USHF.L.U32 UR6, UR4, 0x1, URZ ;  /* 0x0000000104067899 */ /* 0x000fe200080006ff */
[C---:B------:R-:W-:Y:S01]  /*0be0*/  IMAD R34, R67.reuse, 0x2, R32 ;  /* 0x0000000243227824 */ /* 0x040fe200078e0220 */
[----:B------:R-:W-:Y:S01]  /*0bf0*/  UIMAD.WIDE UR4, UR4, 0x2, URZ ;  /* 0x00000002040478a5 */ /* 0x000fe2000f8e02ff */
[----:B------:R-:W-:Y:S01]  /*0c00*/  IMAD R10, R14, 0x20, R19 ;  /* 0x000000200e0a7824 */ /* 0x000fe200078e0213 */
[----:B------:R-:W-:Y:S01]  /*0c10*/  SGXT.U32 R14, R16, 0x2 ;  /* 0x00000002100e781a */ /* 0x000fe20000000000 */
[----:B------:R-:W-:Y:S01]  /*0c20*/  IMAD R36, R67, 0x2, R34 ;  /* 0x0000000243247824 */ /* 0x000fe200078e0222 */
[----:B------:R-:W-:Y:S01]  /*0c30*/  LOP3.LUT R13, R13, 0x60, RZ, 0x3c, !PT ;  /* 0x000000600d0d7812 */ /* 0x000fe200078e3cff */
[----:B------:R-:W-:Y:S01]  /*0c40*/  IMAD.SHL.U32 R19, R17, 0x2, RZ ;  /* 0x0000000211137824 */ /* 0x000fe200078e00ff */
[----:B------:R-:W-:Y:S01]  /*0c50*/  LOP3.LUT R15, R15, 0x40, RZ, 0x3c, !PT ;  /* 0x000000400f0f7812 */ /* 0x000fe200078e3cff */
[----:B------:R-:W-:Y:S01]  /*0c60*/  IMAD.SHL.U32 R16, R12, 0x2, RZ ;  /* 0x000000020c107824 */ /* 0x000fe200078e00ff */
[----:B------:R-:W-:Y:S01]  /*0c70*/  LEA R38, R67, R36, 0x1 ;  /* 0x0000002443267211 */ /* 0x000fe200078e08ff */
[----:B------:R-:W-:Y:S01]  /*0c80*/  IMAD.HI R17, R17, 0x2, RZ ;  /* 0x0000000211117827 */ /* 0x000fe200078e02ff */
[----:B------:R-:W-:-:S02]  /*0c90*/  UMOV UR4, URZ ;  /* 0x000000ff00047c82 */ /* 0x000fc40008000000 */
[----:B----4-:R-:W-:Y:S01]  /*0ca0*/  IADD3 R145, P1, P2, R19, UR12, R16 ;  /* 0x0000000c13917c10 */ /* 0x010fe2000fa3e010 */
[C---:B------:R-:W-:Y:S01]  /*0cb0*/  IMAD R40, R67.reuse, 0x2, R38 ;  /* 0x0000000243287824 */ /* 0x040fe200078e0226 */
[----:B------:R-:W0:Y:S01]  /*0cc0*/  LDCU UR12, c[0x0][0x3a8] ;  /* 0x00007500ff0c77ac */ /* 0x000e220008000800 */
[----:B------:R-:W-:Y:S01]  /*0cd0*/  IMAD.HI R12, R12, 0x2, RZ ;  /* 0x000000020c0c7827 */ /* 0x000fe200078e02ff */
[-C--:B------:R-:W-:Y:S02]  /*0ce0*/  LEA R206, P3, R20, R145.reuse, 0x1 ;  /* 0x0000009114ce7211 */ /* 0x080fe400078608ff */
[----:B------:R-:W-:Y:S01]  /*0cf0*/  LEA R204, P4, R22, R145, 0x1 ;  /* 0x0000009116cc7211 */ /* 0x000fe200078808ff */
[----:B------:R-:W-:Y:S01]  /*0d00*/  IMAD R42, R67, 0x2, R40 ;  /* 0x00000002432a7824 */ /* 0x000fe200078e0228 */
[----:B------:R-:W-:Y:S01]  /*0d10*/  IADD3.X R53, PT, PT, R17, UR13, R12, P1, P2 ;  /* 0x0000000d11357c10 */ /* 0x000fe20008fe440c */
[----:B--2---:R-:W-:Y:S02]  /*0d20*/  IMAD R29, R14, R78, RZ ;  /* 0x0000004e0e1d7224 */ /* 0x004fe400078e02ff */
[----:B------:R-:W-:Y:S01]  /*0d30*/  IMAD R44, R67, 0x2, R42 ;  /* 0x00000002432c7824 */ /* 0x000fe200078e022a */
[-C--:B------:R-:W-:Y:S01]  /*0d40*/  LEA.HI.X.SX32 R207, R20, R53.reuse, 0x1, P3 ;  /* 0x0000003514cf7211 */ /* 0x080fe200018f0eff */
[----:B------:R-:W-:Y:S01]  /*0d50*/  IMAD.SHL.U32 R17, R11, 0x2, RZ ;  /* 0x000000020b117824 */ /* 0x000fe200078e00ff */
[----:B------:R-:W-:Y:S01]  /*0d60*/  LEA.HI.X.SX32 R205, R22, R53, 0x1, P4 ;  /* 0x0000003516cd7211 */ /* 0x000fe200020f0eff */
[----:B------:R-:W-:Y:S01]  /*0d70*/  IMAD R46, R67, 0x2, R44 ;  /* 0x00000002432e7824 */ /* 0x000fe200078e022c */
[-C--:B------:R-:W-:Y:S01]  /*0d80*/  LEA R200, P3, R26, R145.reuse, 0x1 ;  /* 0x000000911ac87211 */ /* 0x080fe200078608ff */
[----:B------:R-:W-:Y:S01]  /*0d90*/  IMAD R31, R78, 0x4, R29 ;  /* 0x000000044e1f7824 */ /* 0x000fe200078e021d */
[----:B-----5:R-:W-:Y:S01]  /*0da0*/  IADD3 R136, P1, P2, R17, UR6, R136 ;  /* 0x0000000611887c10 */ /* 0x020fe2000fa3e088 */
[C---:B------:R-:W-:Y:S01]  /*0db0*/  IMAD R48, R67.reuse, 0x2, R46 ;  /* 0x0000000243307824 */ /* 0x040fe200078e022e */
[-C--:B------:R-:W-:Y:S01]  /*0dc0*/  LEA R198, P4, R28, R145.reuse, 0x1 ;  /* 0x000000911cc67211 */ /* 0x080fe200078808ff */
[----:B------:R-:W-:Y:S01]  /*0dd0*/  IMAD R33, R78, 0x4, R31 ;  /* 0x000000044e217824 */ /* 0x000fe200078e021f */
[----:B------:R-:W-:Y:S01]  /*0de0*/  IADD3.X R84, PT, PT, R74, UR5, R137, P1, P2 ;  /* 0x000000054a547c10 */ /* 0x000fe20008fe4489 */
[C---:B------:R-:W-:Y:S01]  /*0df0*/  IMAD R50, R67.reuse, 0x2, R48 ;  /* 0x0000000243327824 */ /* 0x040fe200078e0230 */
[----:B------:R-:W-:Y:S01]  /*0e00*/  LEA R208, P2, R18, R145, 0x1 ;  /* 0x0000009112d07211 */ /* 0x000fe200078408ff */
[----:B------:R-:W-:Y:S01]  /*0e10*/  IMAD R17, R78, 0x4, R33 ;  /* 0x000000044e117824 */ /* 0x000fe200078e0221 */
[-C--:B------:R-:W-:Y:S01]  /*0e20*/  LEA.HI.X.SX32 R201, R26, R53.reuse, 0x1, P3 ;  /* 0x000000351ac97211 */ /* 0x080fe200018f0eff */
[----:B------:R-:W-:Y:S01]  /*0e30*/  IMAD.MOV.U32 R210, RZ, RZ, 0x3f800000 ;  /* 0x3f800000ffd27424 */ /* 0x000fe200078e00ff */
[C---:B------:R-:W-:Y:S01]  /*0e40*/  LEA R52, R67.reuse, R50, 0x1 ;  /* 0x0000003243347211 */ /* 0x040fe200078e08ff */
[----:B------:R-:W-:Y:S01]  /*0e50*/  IMAD R35, R78, 0x4, R17 ;  /* 0x000000044e237824 */ /* 0x000fe200078e0211 */
[----:B------:R-:W-:Y:S01]  /*0e60*/  LEA.HI.X.SX32 R209, R18, R53, 0x1, P2 ;  /* 0x0000003512d17211 */ /* 0x000fe200010f0eff */
[----:B------:R-:W-:Y:S01]  /*0e70*/  IMAD.MOV.U32 R211, RZ, RZ, 0x3f800000 ;  /* 0x3f800000ffd37424 */ /* 0x000fe200078e00ff */
[----:B------:R-:W-:Y:S01]  /*0e80*/  LEA R202, P2, R24, R145, 0x1 ;  /* 0x0000009118ca7211 */ /* 0x000fe200078408ff */
[C---:B------:R-:W-:Y:S01]  /*0e90*/  IMAD R54, R67.reuse, 0x2, R52 ;  /* 0x0000000243367824 */ /* 0x040fe200078e0234 */
[-C--:B------:R-:W-:Y:S01]  /*0ea0*/  LEA.HI.X.SX32 R199, R28, R53.reuse, 0x1, P4 ;  /* 0x000000351cc77211 */ /* 0x080fe200020f0eff */
[----:B------:R-:W-:Y:S01]  /*0eb0*/  IMAD R37, R78, 0x4, R35 ;  /* 0x000000044e257824 */ /* 0x000fe200078e0223 */
[----:B------:R-:W-:Y:S01]  /*0ec0*/  LEA.HI.X.SX32 R203, R24, R53, 0x1, P2 ;  /* 0x0000003518cb7211 */ /* 0x000fe200010f0eff */
[C---:B------:R-:W-:Y:S01]  /*0ed0*/  IMAD R56, R67.reuse, 0x2, R54 ;  /* 0x0000000243387824 */ /* 0x040fe200078e0236 */
[-C--:B------:R-:W-:Y:S01]  /*0ee0*/  LEA R196, P2, R30, R145.reuse, 0x1 ;  /* 0x000000911ec47211 */ /* 0x080fe200078408ff */
[----:B------:R-:W-:Y:S01]  /*0ef0*/  IMAD R39, R78, 0x4, R37 ;  /* 0x000000044e277824 */ /* 0x000fe200078e0225 */
[-C--:B------:R-:W-:Y:S01]  /*0f00*/  LEA R194, P3, R32, R145.reuse, 0x1 ;  /* 0x0000009120c27211 */ /* 0x080fe200078608ff */
[C---:B------:R-:W-:Y:S01]  /*0f10*/  IMAD R58, R67.reuse, 0x2, R56 ;  /* 0x00000002433a7824 */ /* 0x040fe200078e0238 */
[----:B------:R-:W-:Y:S01]  /*0f20*/  LEA R192, P4, R34, R145, 0x1 ;  /* 0x0000009122c07211 */ /* 0x000fe200078808ff */
[----:B------:R-:W-:Y:S01]  /*0f30*/  IMAD R41, R78, 0x4, R39 ;  /* 0x000000044e297824 */ /* 0x000fe200078e0227 */
[-C--:B------:R-:W-:Y:S01]  /*0f40*/  LEA.HI.X.SX32 R197, R30, R53.reuse, 0x1, P2 ;  /* 0x000000351ec57211 */ /* 0x080fe200010f0eff */
        /* <DEDUP_REMOVED lines=9> */
[-C--:B------:R-:W-:Y:S01]  /*0fe0*/  LEA R186, P4, R40, R145.reuse, 0x1 ;  /* 0x0000009128ba7211 */ /* 0x080fe200078808ff */
[----:B------:R-:W-:Y:S01]  /*0ff0*/  IMAD R47, R78, 0x4, R45 ;  /* 0x000000044e2f7824 */ /* 0x000fe200078e022d */
[----:B------:R-:W-:Y:S01]  /*1000*/  LEA R18, P5, R48, R145, 0x1 ;  /* 0x0000009130127211 */ /* 0x000fe200078a08ff */
[C---:B------:R-:W-:Y:S01]  /*1010*/  IMAD R66, R67.reuse, 0x2, R64 ;  /* 0x0000000243427824 */ /* 0x040fe200078e0240 */
[-C--:B------:R-:W-:Y:S01]  /*1020*/  LEA.HI.X.SX32 R191, R36, R53.reuse, 0x1, P2 ;  /* 0x0000003524bf7211 */ /* 0x080fe200010f0eff */
[----:B------:R-:W-:Y:S01]  /*1030*/  IMAD R49, R78, 0x4, R47 ;  /* 0x000000044e317824 */ /* 0x000fe200078e022f */
[-C--:B------:R-:W-:Y:S01]  /*1040*/  LEA.HI.X.SX32 R189, R38, R53.reuse, 0x1, P3 ;  /* 0x0000003526bd7211 */ /* 0x080fe200018f0eff */
[----:B------:R-:W-:Y:S01]  /*1050*/  IMAD R68, R67, 0x2, R66 ;  /* 0x0000000243447824 */ /* 0x000fe200078e0242 */
[----:B------:R-:W-:-:S02]  /*1060*/  LEA.HI.X.SX32 R187, R40, R53, 0x1, P4 ;  /* 0x0000003528bb7211 */ /* 0x000fc400020f0eff */
[-C--:B------:R-:W-:Y:S02]  /*1070*/  LEA R184, P2, R42, R145.reuse, 0x1 ;  /* 0x000000912ab87211 */ /* 0x080fe400078408ff */
[C---:B------:R-:W-:Y:S02]  /*1080*/  LEA R70, R67.reuse, R68, 0x1 ;  /* 0x0000004443467211 */ /* 0x040fe400078e08ff */
[-C--:B------:R-:W-:Y:S02]  /*1090*/  LEA R182, P3, R44, R145.reuse, 0x1 ;  /* 0x000000912cb67211 */ /* 0x080fe400078608ff */
[----:B------:R-:W-:Y:S01]  /*10a0*/  LEA R180, P4, R46, R145, 0x1 ;  /* 0x000000912eb47211 */ /* 0x000fe200078808ff */
[C---:B------:R-:W-:Y:S01]  /*10b0*/  IMAD R14, R67.reuse, 0x2, R70 ;  /* 0x00000002430e7824 */ /* 0x040fe200078e0246 */
[----:B------:R-:W-:Y:S02]  /*10c0*/  LEA.HI.X.SX32 R19, R48, R53, 0x1, P5 ;  /* 0x0000003530137211 */ /* 0x000fe400028f0eff */
[----:B------:R-:W-:Y:S01]  /*10d0*/  LEA R26, P5, R56, R145, 0x1 ;  /* 0x00000091381a7211 */ /* 0x000fe200078a08ff */
[----:B------:R-:W-:Y:S01]  /*10e0*/  IMAD R12, R67, 0x2, R14 ;  /* 0x00000002430c7824 */ /* 0x000fe200078e020e */
[----:B------:R-:W-:-:S02]  /*10f0*/  LEA.HI.X.SX32 R185, R42, R53, 0x1, P2 ;  /* 0x000000352ab97211 */ /* 0x000fc400010f0eff */
[-C--:B------:R-:W-:Y:S01]  /*1100*/  LEA.HI.X.SX32 R183, R44, R53.reuse, 0x1, P3 ;  /* 0x000000352cb77211 */ /* 0x080fe200018f0eff */
[C---:B------:R-:W-:Y:S01]  /*1110*/  IMAD R16, R67.reuse, 0x2, R12 ;  /* 0x0000000243107824 */ /* 0x040fe200078e020c */
[----:B------:R-:W-:Y:S02]  /*1120*/  LEA.HI.X.SX32 R181, R46, R53, 0x1, P4 ;  /* 0x000000352eb57211 */ /* 0x000fe400020f0eff */
[-C--:B------:R-:W-:Y:S01]  /*1130*/  LEA R20, P2, R50, R145.reuse, 0x1 ;  /* 0x0000009132147211 */ /* 0x080fe200078408ff */
[----:B------:R-:W-:Y:S01]  /*1140*/  IMAD R72, R67, 0x2, R16 ;  /* 0x0000000243487824 */ /* 0x000fe200078e0210 */
[-C--:B------:R-:W-:Y:S02]  /*1150*/  LEA R22, P3, R52, R145.reuse, 0x1 ;  /* 0x0000009134167211 */ /* 0x080fe400078608ff */
[----:B------:R-:W-:Y:S02]  /*1160*/  LEA R24, P4, R54, R145, 0x1 ;  /* 0x0000009136187211 */ /* 0x000fe400078808ff */
[----:B------:R-:W-:-:S02]  /*1170*/  LEA.HI.X.SX32 R27, R56, R53, 0x1, P5 ;  /* 0x00000035381b7211 */ /* 0x000fc400028f0eff */
[----:B------:R-:W-:Y:S02]  /*1180*/  LEA R172, P5, R64, R145, 0x1 ;  /* 0x0000009140ac7211 */ /* 0x000fe400078a08ff */
[-C--:B------:R-:W-:Y:S02]  /*1190*/  LEA.HI.X.SX32 R21, R50, R53.reuse, 0x1, P2 ;  /* 0x0000003532157211 */ /* 0x080fe400010f0eff */
[-C--:B------:R-:W-:Y:S02]  /*11a0*/  LEA.HI.X.SX32 R23, R52, R53.reuse, 0x1, P3 ;  /* 0x0000003534177211 */ /* 0x080fe400018f0eff */
[----:B------:R-:W-:Y:S02]  /*11b0*/  LEA.HI.X.SX32 R25, R54, R53, 0x1, P4 ;  /* 0x0000003536197211 */ /* 0x000fe400020f0eff */
[-C--:B------:R-:W-:Y:S02]  /*11c0*/  LEA R178, P2, R58, R145.reuse, 0x1 ;  /* 0x000000913ab27211 */ /* 0x080fe400078408ff */
[----:B------:R-:W-:-:S02]  /*11d0*/  LEA R176, P3, R60, R145, 0x1 ;  /* 0x000000913cb07211 */ /* 0x000fc400078608ff */
[----:B------:R-:W-:Y:S02]  /*11e0*/  LEA R174, P4, R62, R145, 0x1 ;  /* 0x000000913eae7211 */ /* 0x000fe400078808ff */
[----:B------:R-:W-:Y:S02]  /*11f0*/  LEA.HI.X.SX32 R173, R64, R53, 0x1, P5 ;  /* 0x0000003540ad7211 */ /* 0x000fe400028f0eff */
[----:B------:R-:W-:Y:S02]  /*1200*/  LEA R160, P5, R14, R145, 0x1 ;  /* 0x000000910ea07211 */ /* 0x000fe400078a08ff */
[----:B------:R-:W-:Y:S02]  /*1210*/  LEA R11, R67, R72, 0x1 ;  /* 0x00000048430b7211 */ /* 0x000fe400078e08ff */
[-C--:B------:R-:W-:Y:S02]  /*1220*/  LEA.HI.X.SX32 R179, R58, R53.reuse, 0x1, P2 ;  /* 0x000000353ab37211 */ /* 0x080fe400010f0eff */
[----:B------:R-:W-:-:S02]  /*1230*/  LEA.HI.X.SX32 R177, R60, R53, 0x1, P3 ;  /* 0x000000353cb17211 */ /* 0x000fc400018f0eff */
[----:B------:R-:W-:Y:S02]  /*1240*/  LEA.HI.X.SX32 R175, R62, R53, 0x1, P4 ;  /* 0x000000353eaf7211 */ /* 0x000fe400020f0eff */
[-C--:B------:R-:W-:Y:S02]  /*1250*/  LEA R170, P2, R66, R145.reuse, 0x1 ;  /* 0x0000009142aa7211 */ /* 0x080fe400078408ff */
[-C--:B------:R-:W-:Y:S02]  /*1260*/  LEA R164, P3, R68, R145.reuse, 0x1 ;  /* 0x0000009144a47211 */ /* 0x080fe400078608ff */
[----:B------:R-:W-:Y:S02]  /*1270*/  LEA R162, P4, R70, R145, 0x1 ;  /* 0x0000009146a27211 */ /* 0x000fe400078808ff */
[----:B------:R-:W-:Y:S02]  /*1280*/  LEA.HI.X.SX32 R161, R14, R53, 0x1, P5 ;  /* 0x000000350ea17211 */ /* 0x000fe400028f0eff */
[----:B------:R-:W-:-:S02]  /*1290*/  LEA R51, R78, R49, 0x2 ;  /* 0x000000314e337211 */ /* 0x000fc400078e10ff */
[----:B------:R-:W-:Y:S02]  /*12a0*/  LEA R144, P5, R11, R145, 0x1 ;  /* 0x000000910b907211 */ /* 0x000fe400078a08ff */
[-C--:B------:R-:W-:Y:S02]  /*12b0*/  LEA.HI.X.SX32 R171, R66, R53.reuse, 0x1, P2 ;  /* 0x0000003542ab7211 */ /* 0x080fe400010f0eff */
[-C--:B------:R-:W-:Y:S02]  /*12c0*/  LEA.HI.X.SX32 R165, R68, R53.reuse, 0x1, P3 ;  /* 0x0000003544a57211 */ /* 0x080fe400018f0eff */
[----:B------:R-:W-:Y:S02]  /*12d0*/  LEA.HI.X.SX32 R163, R70, R53, 0x1, P4 ;  /* 0x0000003546a37211 */ /* 0x000fe400020f0eff */
[-C--:B------:R-:W-:Y:S02]  /*12e0*/  LEA R158, P2, R12, R145.reuse, 0x1 ;  /* 0x000000910c9e7211 */ /* 0x080fe400078408ff */
[----:B------:R-:W-:-:S02]  /*12f0*/  LEA R156, P3, R16, R145, 0x1 ;  /* 0x00000091109c7211 */ /* 0x000fc400078608ff */
[----:B------:R-:W-:Y:S02]  /*1300*/  LEA R146, P4, R72, R145, 0x1 ;  /* 0x0000009148927211 */ /* 0x000fe400078808ff */
[-C--:B------:R-:W-:Y:S01]  /*1310*/  LEA.HI.X.SX32 R145, R11, R53.reuse, 0x1, P5 ;  /* 0x000000350b917211 */ /* 0x080fe200028f0eff */
[----:B------:R-:W-:Y:S01]  /*1320*/  IMAD R11, R78, 0x4, R51 ;  /* 0x000000044e0b7824 */ /* 0x000fe200078e0233 */
[-C--:B------:R-:W-:Y:S02]  /*1330*/  LEA.HI.X.SX32 R159, R12, R53.reuse, 0x1, P2 ;  /* 0x000000350c9f7211 */ /* 0x080fe400010f0eff */
[-C--:B------:R-:W-:Y:S01]  /*1340*/  LEA R142, P1, R29, R136.reuse, 0x1 ;  /* 0x000000881d8e7211 */ /* 0x080fe200078208ff */
[----:B------:R-:W-:Y:S01]  /*1350*/  IMAD R12, R78, 0x4, R11 ;  /* 0x000000044e0c7824 */ /* 0x000fe200078e020b */
[----:B------:R-:W-:Y:S02]  /*1360*/  LEA.HI.X.SX32 R157, R16, R53, 0x1, P3 ;  /* 0x00000035109d7211 */ /* 0x000fe400018f0eff */
[----:B------:R-:W-:Y:S01]  /*1370*/  LEA R28, P3, R17, R136, 0x1 ;  /* 0x00000088111c7211 */ /* 0x000fe200078608ff */
[----:B------:R-:W-:Y:S01]  /*1380*/  IMAD R14, R78, 0x4, R12 ;  /* 0x000000044e0e7824 */ /* 0x000fe200078e020c */
[----:B------:R-:W-:-:S02]  /*1390*/  LEA.HI.X.SX32 R143, R29, R84, 0x1, P1 ;  /* 0x000000541d8f7211 */ /* 0x000fc400008f0eff */
[----:B------:R-:W-:Y:S01]  /*13a0*/  LEA.HI.X.SX32 R29, R17, R84, 0x1, P3 ;  /* 0x00000054111d7211 */ /* 0x000fe200018f0eff */
[C---:B------:R-:W-:Y:S01]  /*13b0*/  IMAD R16, R78.reuse, 0x4, R14 ;  /* 0x000000044e107824 */ /* 0x040fe200078e020e */
[-C--:B------:R-:W-:Y:S02]  /*13c0*/  LEA R138, P1, R33, R136.reuse, 0x1 ;  /* 0x00000088218a7211 */ /* 0x080fe400078208ff */
[----:B------:R-:W-:Y:S01]  /*13d0*/  LEA R140, P2, R31, R136, 0x1 ;  /* 0x000000881f8c7211 */ /* 0x000fe200078408ff */
[C---:B------:R-:W-:Y:S01]  /*13e0*/  IMAD R17, R78.reuse, 0x4, R16 ;  /* 0x000000044e117824 */ /* 0x040fe200078e0210 */
[----:B------:R-:W-:Y:S02]  /*13f0*/  LEA.HI.X.SX32 R139, R33, R84, 0x1, P1 ;  /* 0x00000054218b7211 */ /* 0x000fe400008f0eff */
[----:B------:R-:W-:Y:S01]  /*1400*/  LEA R30, P1, R35, R136, 0x1 ;  /* 0x00000088231e7211 */ /* 0x000fe200078208ff */
[----:B------:R-:W-:Y:S01]  /*1410*/  IMAD R59, R78, 0x4, R17 ;  /* 0x000000044e3b7824 */ /* 0x000fe200078e0211 */
[----:B------:R-:W-:-:S02]  /*1420*/  LEA.HI.X.SX32 R141, R31, R84, 0x1, P2 ;  /* 0x000000541f8d7211 */ /* 0x000fc400010f0eff */
[----:B------:R-:W-:Y:S01]  /*1430*/  LEA R32, P2, R37, R136, 0x1 ;  /* 0x0000008825207211 */ /* 0x000fe200078408ff */
[C---:B------:R-:W-:Y:S01]  /*1440*/  IMAD R61, R78.reuse, 0x4, R59 ;  /* 0x000000044e3d7824 */ /* 0x040fe200078e023b */
[----:B------:R-:W-:Y:S02]  /*1450*/  LEA.HI.X.SX32 R31, R35, R84, 0x1, P1 ;  /* 0x00000054231f7211 */ /* 0x000fe400008f0eff */
[-C--:B------:R-:W-:Y:S01]  /*1460*/  LEA R36, P1, R41, R136.reuse, 0x1 ;  /* 0x0000008829247211 */ /* 0x080fe200078208ff */
[----:B------:R-:W-:Y:S01]  /*1470*/  IMAD R63, R78, 0x4, R61 ;  /* 0x000000044e3f7824 */ /* 0x000fe200078e023d */
[----:B------:R-:W-:Y:S02]  /*1480*/  LEA R34, P3, R39, R136, 0x1 ;  /* 0x0000008827227211 */ /* 0x000fe400078608ff */
[----:B------:R-:W-:Y:S02]  /*1490*/  LEA.HI.X.SX32 R33, R37, R84, 0x1, P2 ;  /* 0x0000005425217211 */ /* 0x000fe400010f0eff */
[----:B------:R-:W-:-:S02]  /*14a0*/  LEA R38, P2, R43, R136, 0x1 ;  /* 0x000000882b267211 */ /* 0x000fc400078408ff */
[----:B------:R-:W-:Y:S02]  /*14b0*/  LEA.HI.X.SX32 R37, R41, R84, 0x1, P1 ;  /* 0x0000005429257211 */ /* 0x000fe400008f0eff */
[----:B------:R-:W-:Y:S02]  /*14c0*/  LEA R42, P1, R47, R136, 0x1 ;  /* 0x000000882f2a7211 */ /* 0x000fe400078208ff */
[C---:B------:R-:W-:Y:S02]  /*14d0*/  LEA R65, R78.reuse, R63, 0x2 ;  /* 0x0000003f4e417211 */ /* 0x040fe400078e10ff */
[----:B------:R-:W-:Y:S02]  /*14e0*/  LEA.HI.X.SX32 R35, R39, R84, 0x1, P3 ;  /* 0x0000005427237211 */ /* 0x000fe400018f0eff */
[----:B------:R-:W-:Y:S01]  /*14f0*/  LEA R40, P3, R45, R136, 0x1 ;  /* 0x000000882d287211 */ /* 0x000fe200078608ff */
[----:B------:R-:W-:Y:S01]  /*1500*/  IMAD R67, R78, 0x4, R65 ;  /* 0x000000044e437824 */ /* 0x000fe200078e0241 */
[----:B------:R-:W-:-:S02]  /*1510*/  LEA.HI.X.SX32 R39, R43, R84, 0x1, P2 ;  /* 0x000000542b277211 */ /* 0x000fc400010f0eff */
[----:B------:R-:W-:Y:S02]  /*1520*/  LEA R44, P2, R49, R136, 0x1 ;  /* 0x00000088312c7211 */ /* 0x000fe400078408ff */
[----:B------:R-:W-:Y:S02]  /*1530*/  LEA.HI.X.SX32 R43, R47, R84, 0x1, P1 ;  /* 0x000000542f2b7211 */ /* 0x000fe400008f0eff */
[----:B------:R-:W-:Y:S02]  /*1540*/  LEA R48, P1, R11, R136, 0x1 ;  /* 0x000000880b307211 */ /* 0x000fe400078208ff */
[----:B------:R-:W-:Y:S02]  /*1550*/  LEA.HI.X.SX32 R41, R45, R84, 0x1, P3 ;  /* 0x000000542d297211 */ /* 0x000fe400018f0eff */
[----:B------:R-:W-:Y:S02]  /*1560*/  LEA R46, P3, R51, R136, 0x1 ;  /* 0x00000088332e7211 */ /* 0x000fe400078608ff */
[----:B------:R-:W-:-:S02]  /*1570*/  LEA.HI.X.SX32 R45, R49, R84, 0x1, P2 ;  /* 0x00000054312d7211 */ /* 0x000fc400010f0eff */
[----:B------:R-:W-:Y:S02]  /*1580*/  LEA R50, P2, R12, R136, 0x1 ;  /* 0x000000880c327211 */ /* 0x000fe400078408ff */
[-C--:B------:R-:W-:Y:S01]  /*1590*/  LEA.HI.X.SX32 R49, R11, R84.reuse, 0x1, P1 ;  /* 0x000000540b317211 */ /* 0x080fe200008f0eff */
[----:B------:R-:W-:Y:S01]  /*15a0*/  IMAD R11, R78, 0x4, R67 ;  /* 0x000000044e0b7824 */ /* 0x000fe200078e0243 */
[----:B------:R-:W-:Y:S02]  /*15b0*/  LEA.HI.X.SX32 R47, R51, R84, 0x1, P3 ;  /* 0x00000054332f7211 */ /* 0x000fe400018f0eff */
[----:B------:R-:W-:Y:S02]  /*15c0*/  LEA R52, P3, R14, R136, 0x1 ;  /* 0x000000880e347211 */ /* 0x000fe400078608ff */
[----:B------:R-:W-:Y:S01]  /*15d0*/  LEA.HI.X.SX32 R51, R12, R84, 0x1, P2 ;  /* 0x000000540c337211 */ /* 0x000fe200010f0eff */
[----:B------:R-:W-:Y:S01]  /*15e0*/  IMAD R12, R78, 0x4, R11 ;  /* 0x000000044e0c7824 */ /* 0x000fe200078e020b */
[----:B------:R-:W-:-:S02]  /*15f0*/  LEA.HI.X.SX32 R147, R72, R53, 0x1, P4 ;  /* 0x0000003548937211 */ /* 0x000fc400020f0eff */
[----:B------:R-:W-:Y:S01]  /*1600*/  LEA.HI.X.SX32 R53, R14, R84, 0x1, P3 ;  /* 0x000000540e357211 */ /* 0x000fe200018f0eff */
[----:B------:R-:W-:Y:S01]  /*1610*/  IMAD R14, R78, 0x4, R12 ;  /* 0x000000044e0e7824 */ /* 0x000fe200078e020c */
[CC--:B------:R-:W-:Y:S02]  /*1620*/  LEA R54, P1, R16.reuse, R136.reuse, 0x1 ;  /* 0x0000008810367211 */ /* 0x0c0fe400078208ff */
[C---:B------:R-:W-:Y:S02]  /*1630*/  LEA R56, P2, R17.reuse, R136, 0x1 ;  /* 0x0000008811387211 */ /* 0x040fe400078408ff */
[-C--:B------:R-:W-:Y:S01]  /*1640*/  LEA.HI.X.SX32 R55, R16, R84.reuse, 0x1, P1 ;  /* 0x0000005410377211 */ /* 0x080fe200008f0eff */
[C---:B------:R-:W-:Y:S01]  /*1650*/  IMAD R16, R78.reuse, 0x4, R14 ;  /* 0x000000044e107824 */ /* 0x040fe200078e020e */
[----:B------:R-:W-:Y:S02]  /*1660*/  LEA.HI.X.SX32 R57, R17, R84, 0x1, P2 ;  /* 0x0000005411397211 */ /* 0x000fe400010f0eff */
[-C--:B------:R-:W-:Y:S01]  /*1670*/  LEA R58, P3, R59, R136.reuse, 0x1 ;  /* 0x000000883b3a7211 */ /* 0x080fe200078608ff */
[----:B------:R-:W-:Y:S01]  /*1680*/  IMAD R17, R78, 0x4, R16 ;  /* 0x000000044e117824 */ /* 0x000fe200078e0210 */
[----:B------:R-:W-:-:S02]  /*1690*/  LEA R62, P2, R63, R136, 0x1 ;  /* 0x000000883f3e7211 */ /* 0x000fc400078408ff */
[-C--:B------:R-:W-:Y:S01]  /*16a0*/  LEA.HI.X.SX32 R59, R59, R84.reuse, 0x1, P3 ;  /* 0x000000543b3b7211 */ /* 0x080fe200018f0eff */
[----:B------:R-:W-:Y:S01]  /*16b0*/  IMAD R79, R78, 0x4, R17 ;  /* 0x000000044e4f7824 */ /* 0x000fe200078e0211 */
[----:B------:R-:W-:Y:S02]  /*16c0*/  LEA.HI.X.SX32 R63, R63, R84, 0x1, P2 ;  /* 0x000000543f3f7211 */ /* 0x000fe400010f0eff */
[-C--:B------:R-:W-:Y:S02]  /*16d0*/  LEA R60, P1, R61, R136.reuse, 0x1 ;  /* 0x000000883d3c7211 */ /* 0x080fe400078208ff */
[-C--:B------:R-:W-:Y:S02]  /*16e0*/  LEA R64, P3, R65, R136.reuse, 0x1 ;  /* 0x0000008841407211 */ /* 0x080fe400078608ff */
[----:B------:R-:W-:Y:S02]  /*16f0*/  LEA R68, P2, R11, R136, 0x1 ;  /* 0x000000880b447211 */ /* 0x000fe400078408ff */
[----:B------:R-:W-:-:S02]  /*1700*/  LEA.HI.X.SX32 R61, R61, R84, 0x1, P1 ;  /* 0x000000543d3d7211 */ /* 0x000fc400008f0eff */
[-C--:B------:R-:W-:Y:S02]  /*1710*/  LEA.HI.X.SX32 R65, R65, R84.reuse, 0x1, P3 ;  /* 0x0000005441417211 */ /* 0x080fe400018f0eff */
[----:B------:R-:W-:Y:S01]  /*1720*/  LEA.HI.X.SX32 R69, R11, R84, 0x1, P2 ;  /* 0x000000540b457211 */ /* 0x000fe200010f0eff */
[----:B------:R-:W-:Y:S01]  /*1730*/  IMAD R11, R78, 0x4, R79 ;  /* 0x000000044e0b7824 */ /* 0x000fe200078e024f */
[CC--:B------:R-:W-:Y:S02]  /*1740*/  LEA R66, P1, R67.reuse, R136.reuse, 0x1 ;  /* 0x0000008843427211 */ /* 0x0c0fe400078208ff */
[C---:B------:R-:W-:Y:S02]  /*1750*/  LEA R70, P3, R12.reuse, R136, 0x1 ;  /* 0x000000880c467211 */ /* 0x040fe400078608ff */
[-C--:B------:R-:W-:Y:S02]  /*1760*/  LEA.HI.X.SX32 R67, R67, R84.reuse, 0x1, P1 ;  /* 0x0000005443437211 */ /* 0x080fe400008f0eff */
[----:B------:R-:W-:-:S02]  /*1770*/  LEA.HI.X.SX32 R71, R12, R84, 0x1, P3 ;  /* 0x000000540c477211 */ /* 0x000fc400018f0eff */
[-C--:B------:R-:W-:Y:S02]  /*1780*/  LEA R72, P1, R14, R136.reuse, 0x1 ;  /* 0x000000880e487211 */ /* 0x080fe400078208ff */
[----:B------:R-:W-:Y:S02]  /*1790*/  LEA R12, R78, R11, 0x2 ;  /* 0x0000000b4e0c7211 */ /* 0x000fe400078e10ff */
[-C--:B------:R-:W-:Y:S02]  /*17a0*/  LEA R74, P2, R16, R136.reuse, 0x1 ;  /* 0x00000088104a7211 */ /* 0x080fe400078408ff */
[----:B------:R-:W-:Y:S02]  /*17b0*/  LEA R76, P3, R17, R136, 0x1 ;  /* 0x00000088114c7211 */ /* 0x000fe400078608ff */
[-C--:B------:R-:W-:Y:S01]  /*17c0*/  LEA.HI.X.SX32 R73, R14, R84.reuse, 0x1, P1 ;  /* 0x000000540e497211 */ /* 0x080fe200008f0eff */
[----:B------:R-:W-:Y:S01]  /*17d0*/  IMAD R14, R78, 0x4, R12 ;  /* 0x000000044e0e7824 */ /* 0x000fe200078e020c */
[----:B------:R-:W-:-:S02]  /*17e0*/  LEA.HI.X.SX32 R75, R16, R84, 0x1, P2 ;  /* 0x00000054104b7211 */ /* 0x000fc400010f0eff */
[----:B------:R-:W-:Y:S01]  /*17f0*/  LEA.HI.X.SX32 R77, R17, R84, 0x1, P3 ;  /* 0x00000054114d7211 */ /* 0x000fe200018f0eff */
[----:B------:R-:W-:Y:S01]  /*1800*/  IMAD.MOV.U32 R17, RZ, RZ, -0x800000 ;  /* 0xff800000ff117424 */ /* 0x000fe200078e00ff */
[-C--:B------:R-:W-:Y:S02]  /*1810*/  LEA R78, P1, R79, R136.reuse, 0x1 ;  /* 0x000000884f4e7211 */ /* 0x080fe400078208ff */
[-C--:B------:R-:W-:Y:S02]  /*1820*/  LEA R80, P2, R11, R136.reuse, 0x1 ;  /* 0x000000880b507211 */ /* 0x080fe400078408ff */
[-C--:B------:R-:W-:Y:S02]  /*1830*/  LEA R82, P3, R12, R136.reuse, 0x1 ;  /* 0x000000880c527211 */ /* 0x080fe400078608ff */
[----:B------:R-:W-:Y:S02]  /*1840*/  LEA R136, P4, R14, R136, 0x1 ;  /* 0x000000880e887211 */ /* 0x000fe400078808ff */
[----:B------:R-:W-:-:S02]  /*1850*/  LEA.HI.X.SX32 R79, R79, R84, 0x1, P1 ;  /* 0x000000544f4f7211 */ /* 0x000fc400008f0eff */
[-C--:B------:R-:W-:Y:S01]  /*1860*/  LEA.HI.X.SX32 R81, R11, R84.reuse, 0x1, P2 ;  /* 0x000000540b517211 */ /* 0x080fe200010f0eff */
[----:B------:R-:W-:Y:S01]  /*1870*/  IMAD.MOV.U32 R11, RZ, RZ, RZ ;  /* 0x000000ffff0b7224 */ /* 0x000fe200078e00ff */
[-C--:B------:R-:W-:Y:S01]  /*1880*/  LEA.HI.X.SX32 R83, R12, R84.reuse, 0x1, P3 ;  /* 0x000000540c537211 */ /* 0x080fe200018f0eff */
[----:B------:R-:W-:Y:S01]  /*1890*/  IMAD.MOV.U32 R12, RZ, RZ, RZ ;  /* 0x000000ffff0c7224 */ /* 0x000fe200078e00ff */
[----:B------:R-:W-:Y:S02]  /*18a0*/  LEA.HI.X.SX32 R137, R14, R84, 0x1, P4 ;  /* 0x000000540e897211 */ /* 0x000fe400020f0eff */
[----:B------:R-:W-:Y:S02]  /*18b0*/  LOP3.LUT P1, RZ, R0, 0x7, RZ, 0xc0, !PT ;  /* 0x0000000700ff7812 */ /* 0x000fe4000782c0ff */
[----:B------:R-:W-:Y:S02]  /*18c0*/  LOP3.LUT R14, R9, 0x40, RZ, 0x3c, !PT ;  /* 0x00000040090e7812 */ /* 0x000fe400078e3cff */
[----:B0-----:R-:W-:-:S09]  /*18d0*/  LOP3.LUT R16, R10, 0x20, RZ, 0x3c, !PT ;  /* 0x000000200a107812 */ /* 0x001fd200078e3cff */
.L_x_9:
[----:B------:R-:W-:-:S04]  /*18e0*/  IMAD.WIDE R88, R11, 0x2, R208 ;  /* 0x000000020b587825 */ /* 0x000fc800078e02d0 */
[C---:B------:R-:W-:Y:S01]  /*18f0*/  IMAD.WIDE R90, R11.reuse, 0x2, R206 ;  /* 0x000000020b5a7825 */ /* 0x040fe200078e02ce */
[----:B------:R0:W2:Y:S03]  /*1900*/  LDG.E.U16 R84, desc[UR10][R88.64] ;  /* 0x0000000a58547981 */ /* 0x0000a6000c1e1500 */
[C---:B------:R-:W-:Y:S01]  /*1910*/  IMAD.WIDE R114, R11.reuse, 0x2, R198 ;  /* 0x000000020b727825 */ /* 0x040fe200078e02c6 */
[----:B------:R1:W3:Y:S03]  /*1920*/  LDG.E.U16 R85, desc[UR10][R90.64] ;  /* 0x0000000a5a557981 */ /* 0x0002e6000c1e1500 */
[C---:B------:R-:W-:Y:S01]  /*1930*/  IMAD.WIDE R120, R11.reuse, 0x2, R196 ;  /* 0x000000020b787825 */ /* 0x040fe200078e02c4 */
[----:B------:R4:W5:Y:S03]  /*1940*/  LDG.E.U16 R95, desc[UR10][R114.64] ;  /* 0x0000000a725f7981 */ /* 0x000966000c1e1500 */
[C---:B------:R-:W-:Y:S01]  /*1950*/  IMAD.WIDE R92, R11.reuse, 0x2, R204 ;  /* 0x000000020b5c7825 */ /* 0x040fe200078e02cc */
[----:B------:R0:W3:Y:S03]  /*1960*/  LDG.E.U16 R108, desc[UR10][R120.64] ;  /* 0x0000000a786c7981 */ /* 0x0000e6000c1e1500 */
[C---:B------:R-:W-:Y:S01]  /*1970*/  IMAD.WIDE R104, R11.reuse, 0x2, R202 ;  /* 0x000000020b687825 */ /* 0x040fe200078e02ca */
[----:B------:R1:W3:Y:S03]  /*1980*/  LDG.E.U16 R86, desc[UR10][R92.64] ;  /* 0x0000000a5c567981 */ /* 0x0002e6000c1e1500 */
[C---:B------:R-:W-:Y:S01]  /*1990*/  IMAD.WIDE R106, R11.reuse, 0x2, R200 ;  /* 0x000000020b6a7825 */ /* 0x040fe200078e02c8 */
[----:B------:R4:W3:Y:S03]  /*19a0*/  LDG.E.U16 R87, desc[UR10][R104.64] ;  /* 0x0000000a68577981 */ /* 0x0008e6000c1e1500 */
[C---:B0-----:R-:W-:Y:S01]  /*19b0*/  IMAD.WIDE R88, R11.reuse, 0x2, R194 ;  /* 0x000000020b587825 */ /* 0x041fe200078e02c2 */
[----:B------:R0:W3:Y:S03]  /*19c0*/  LDG.E.U16 R94, desc[UR10][R106.64] ;  /* 0x0000000a6a5e7981 */ /* 0x0000e6000c1e1500 */
[C---:B-1----:R-:W-:Y:S01]  /*19d0*/  IMAD.WIDE R90, R11.reuse, 0x2, R192 ;  /* 0x000000020b5a7825 */ /* 0x042fe200078e02c0 */
[----:B------:R1:W5:Y:S03]  /*19e0*/  LDG.E.U16 R109, desc[UR10][R88.64] ;  /* 0x0000000a586d7981 */ /* 0x000366000c1e1500 */
[C---:B------:R-:W-:Y:S01]  /*19f0*/  IMAD.WIDE R122, R11.reuse, 0x2, R190 ;  /* 0x000000020b7a7825 */ /* 0x040fe200078e02be */
[----:B------:R0:W5:Y:S03]  /*1a00*/  LDG.E.U16 R110, desc[UR10][R90.64] ;  /* 0x0000000a5a6e7981 */ /* 0x000166000c1e1500 */
[C---:B------:R-:W-:Y:S01]  /*1a10*/  IMAD.WIDE R112, R11.reuse, 0x2, R188 ;  /* 0x000000020b707825 */ /* 0x040fe200078e02bc */
[----:B------:R0:W5:Y:S03]  /*1a20*/  LDG.E.U16 R111, desc[UR10][R122.64] ;  /* 0x0000000a7a6f7981 */ /* 0x000166000c1e1500 */
[----:B----4-:R-:W-:-:S02]  /*1a30*/  IMAD.WIDE R114, R11, 0x2, R178 ;  /* 0x000000020b727825 */ /* 0x010fc400078e02b2 */
[----:B------:R-:W4:Y:S02]  /*1a40*/  LDG.E.U16 R112, desc[UR10][R112.64] ;  /* 0x0000000a70707981 */ /* 0x000f24000c1e1500 */
[C---:B------:R-:W-:Y:S02]  /*1a50*/  IMAD.WIDE R120, R11.reuse, 0x2, R176 ;  /* 0x000000020b787825 */ /* 0x040fe400078e02b0 */
[----:B------:R0:W4:Y:S02]  /*1a60*/  LDG.E.U16 R169, desc[UR10][R114.64] ;  /* 0x0000000a72a97981 */ /* 0x000124000c1e1500 */
[----:B------:R-:W-:-:S04]  /*1a70*/  IMAD.WIDE R92, R11, 0x2, R184 ;  /* 0x000000020b5c7825 */ /* 0x000fc800078e02b8 */
[C---:B------:R-:W-:Y:S01]  /*1a80*/  IMAD.WIDE R104, R11.reuse, 0x2, R182 ;  /* 0x000000020b687825 */ /* 0x040fe200078e02b6 */
[----:B------:R1:W4:Y:S03]  /*1a90*/  LDG.E.U16 R113, desc[UR10][R120.64] ;  /* 0x0000000a78717981 */ /* 0x000326000c1e1500 */
[C---:B0-----:R-:W-:Y:S01]  /*1aa0*/  IMAD.WIDE R106, R11.reuse, 0x2, R180 ;  /* 0x000000020b6a7825 */ /* 0x041fe200078e02b4 */
[----:B------:R0:W4:Y:S03]  /*1ab0*/  LDG.E.U16 R166, desc[UR10][R92.64] ;  /* 0x0000000a5ca67981 */ /* 0x000126000c1e1500 */
[C---:B-1----:R-:W-:Y:S01]  /*1ac0*/  IMAD.WIDE R88, R11.reuse, 0x2, R174 ;  /* 0x000000020b587825 */ /* 0x042fe200078e02ae */
[----:B------:R-:W4:Y:S03]  /*1ad0*/  LDG.E.U16 R167, desc[UR10][R104.64] ;  /* 0x0000000a68a77981 */ /* 0x000f26000c1e1500 */
[C---:B------:R-:W-:Y:S01]  /*1ae0*/  IMAD.WIDE R90, R11.reuse, 0x2, R170 ;  /* 0x000000020b5a7825 */ /* 0x040fe200078e02aa */
[----:B------:R1:W4:Y:S03]  /*1af0*/  LDG.E.U16 R168, desc[UR10][R106.64] ;  /* 0x0000000a6aa87981 */ /* 0x000326000c1e1500 */
[C---:B------:R-:W-:Y:S01]  /*1b00*/  IMAD.WIDE R122, R11.reuse, 0x2, R158 ;  /* 0x000000020b7a7825 */ /* 0x040fe200078e029e */
[----:B------:R0:W4:Y:S03]  /*1b10*/  LDG.E.U16 R214, desc[UR10][R88.64] ;  /* 0x0000000a58d67981 */ /* 0x000126000c1e1500 */
[C---:B------:R-:W-:Y:S01]  /*1b20*/  IMAD.WIDE R154, R11.reuse, 0x2, R20 ;  /* 0x000000020b9a7825 */ /* 0x040fe200078e0214 */
[----:B------:R0:W4:Y:S03]  /*1b30*/  LDG.E.U16 R215, desc[UR10][R90.64] ;  /* 0x0000000a5ad77981 */ /* 0x000126000c1e1500 */
[C---:B------:R-:W-:Y:S01]  /*1b40*/  IMAD.WIDE R150, R11.reuse, 0x2, R22 ;  /* 0x000000020b967825 */ /* 0x040fe200078e0216 */
[----:B------:R-:W4:Y:S03]  /*1b50*/  LDG.E.U16 R122, desc[UR10][R122.64] ;  /* 0x0000000a7a7a7981 */ /* 0x000f26000c1e1500 */
        /* <DEDUP_REMOVED lines=11> */
[----:B------:R1:W4:Y:S03]  /*1c10*/  LDG.E.U16 R120, desc[UR10][R120.64] ;  /* 0x0000000a78787981 */ /* 0x000326000c1e1500 */
[C---:B0-----:R-:W-:Y:S01]  /*1c20*/  IMAD.WIDE R92, R11.reuse, 0x2, R172 ;  /* 0x000000020b5c7825 */ /* 0x041fe200078e02ac */
[----:B------:R-:W4:Y:S03]  /*1c30*/  LDG.E.U16 R148, desc[UR10][R148.64] ;  /* 0x0000000a94947981 */ /* 0x000f26000c1e1500 */
[C---:B-1----:R-:W-:Y:S01]  /*1c40*/  IMAD.WIDE R106, R11.reuse, 0x2, R18 ;  /* 0x000000020b6a7825 */ /* 0x042fe200078e0212 */
[----:B------:R-:W4:Y:S03]  /*1c50*/  LDG.E.U16 R152, desc[UR10][R152.64] ;  /* 0x0000000a98987981 */ /* 0x000f26000c1e1500 */
[C---:B------:R-:W-:Y:S01]  /*1c60*/  IMAD.WIDE R104, R11.reuse, 0x2, R26 ;  /* 0x000000020b687825 */ /* 0x040fe200078e021a */
[----:B------:R-:W4:Y:S03]  /*1c70*/  LDG.E.U16 R129, desc[UR10][R106.64] ;  /* 0x0000000a6a817981 */ /* 0x000f26000c1e1500 */
[C---:B------:R-:W-:Y:S01]  /*1c80*/  IMAD.WIDE R88, R11.reuse, 0x2, R160 ;  /* 0x000000020b587825 */ /* 0x040fe200078e02a0 */
[----:B------:R0:W4:Y:S03]  /*1c90*/  LDG.E.U16 R151, desc[UR10][R104.64] ;  /* 0x0000000a68977981 */ /* 0x000126000c1e1500 */
[----:B------:R-:W-:Y:S01]  /*1ca0*/  IMAD.WIDE R90, R11, 0x2, R144 ;  /* 0x000000020b5a7825 */ /* 0x000fe200078e0290 */
[----:B------:R-:W4:Y:S04]  /*1cb0*/  LDG.E.U16 R92, desc[UR10][R92.64] ;  /* 0x0000000a5c5c7981 */ /* 0x000f28000c1e1500 */
[----:B------:R1:W4:Y:S04]  /*1cc0*/  LDG.E.U16 R155, desc[UR10][R88.64] ;  /* 0x0000000a589b7981 */ /* 0x000328000c1e1500 */
[----:B------:R-:W4:Y:S01]  /*1cd0*/  LDG.E.U16 R149, desc[UR10][R90.64] ;  /* 0x0000000a5a957981 */ /* 0x000f22000c1e1500 */
[C---:B------:R-:W-:Y:S01]  /*1ce0*/  LOP3.LUT R121, R0.reuse, 0x7f, RZ, 0xc0, !PT ;  /* 0x0000007f00797812 */ /* 0x040fe200078ec0ff */
[----:B------:R-:W-:Y:S01]  /*1cf0*/  BAR.SYNC.DEFER_BLOCKING 0x0 ;  /* 0x0000000000007b1d */ /* 0x000fe20000010000 */
[----:B------:R-:W-:-:S03]  /*1d00*/  LOP3.LUT P2, RZ, R0, 0x80, RZ, 0xc0, !PT ;  /* 0x0000008000ff7812 */ /* 0x000fc6000784c0ff */
[----:B------:R-:W-:Y:S01]  /*1d10*/  IMAD.SHL.U32 R121, R121, 0x2, RZ ;  /* 0x0000000279797824 */ /* 0x000fe200078e00ff */
[----:B0-----:R-:W-:-:S04]  /*1d20*/  SEL R104, RZ, 0x110, !P2 ;  /* 0x00000110ff687807 */ /* 0x001fc80005000000 */
[----:B------:R-:W-:-:S04]  /*1d30*/  LOP3.LUT R121, R104, R121, RZ, 0x3c, !PT ;  /* 0x0000007968797212 */ /* 0x000fc800078e3cff */
[C---:B-1----:R-:W-:Y:S02]  /*1d40*/  LOP3.LUT R88, R121.reuse, 0x20, RZ, 0x3c, !PT ;  /* 0x0000002079587812 */ /* 0x042fe400078e3cff */
[----:B------:R-:W-:Y:S02]  /*1d50*/  LOP3.LUT R89, R121, 0x40, RZ, 0x3c, !PT ;  /* 0x0000004079597812 */ /* 0x000fe400078e3cff */
[C---:B------:R-:W-:Y:S02]  /*1d60*/  LOP3.LUT R135, R0.reuse, 0x7, RZ, 0xc0, !PT ;  /* 0x0000000700877812 */ /* 0x040fe400078ec0ff */
[----:B------:R-:W-:-:S03]  /*1d70*/  LOP3.LUT R115, R0, 0xe0, RZ, 0xc0, !PT ;  /* 0x000000e000737812 */ /* 0x000fc600078ec0ff */
[----:B------:R-:W-:Y:S02]  /*1d80*/  IMAD.SHL.U32 R216, R135, 0x10, RZ ;  /* 0x0000001087d87824 */ /* 0x000fe400078e00ff */
[----:B------:R-:W-:Y:S02]  /*1d90*/  IMAD.SHL.U32 R93, R0, 0x2, RZ ;  /* 0x00000002005d7824 */ /* 0x000fe400078e00ff */
[----:B------:R-:W-:-:S05]  /*1da0*/  IMAD R216, R115, 0x40, R216 ;  /* 0x0000004073d87824 */ /* 0x000fca00078e02d8 */
[----:B------:R-:W-:-:S05]  /*1db0*/  LOP3.LUT R216, R216, 0x30, R93, 0x78, !PT ;  /* 0x00000030d8d87812 */ /* 0x000fca00078e785d */
[----:B------:R-:W-:Y:S01]  /*1dc0*/  IMAD R135, R135, 0x100, R216 ;  /* 0x0000010087877824 */ /* 0x000fe200078e02d8 */
[----:B--2---:R-:W-:Y:S04]  /*1dd0*/  STS.U16 [R121+UR8], R84 ;  /* 0x0000005479007988 */ /* 0x004fe80008000408 */
[----:B---3--:R0:W-:Y:S04]  /*1de0*/  STS.U16 [R121+UR8+0x800], R94 ;  /* 0x0008005e79007988 */ /* 0x0081e80008000408 */
[----:B-----5:R-:W-:Y:S01]  /*1df0*/  STS.U16 [R121+UR8+0x1000], R110 ;  /* 0x0010006e79007988 */ /* 0x020fe20008000408 */
[----:B0-----:R-:W-:-:S03]  /*1e00*/  LOP3.LUT R94, R121, 0x60, RZ, 0x3c, !PT ;  /* 0x00000060795e7812 */ /* 0x001fc600078e3cff */
        /* <DEDUP_REMOVED lines=28> */
[----:B------:R-:W-:Y:S01]  /*1fd0*/  STS.U16 [R94+UR8+0x3e00], R149 ;  /* 0x003e00955e007988 */ /* 0x000fe20008000408 */
[----:B------:R-:W-:Y:S06]  /*1fe0*/  BAR.SYNC.DEFER_BLOCKING 0x0 ;  /* 0x0000000000007b1d */ /* 0x000fec0000010000 */
[----:B------:R-:W-:Y:S04]  /*1ff0*/  LDSM.16.MT88.4 R120, [R10+UR8+0x4000] ;  /* 0x004000080a78783b */ /* 0x000fe80008004200 */
[----:B------:R-:W0:Y:S04]  /*2000*/  LDSM.16.M88.4 R104, [R135+UR8] ;  /* 0x000000088768783b */ /* 0x000e280008000200 */
[----:B------:R-:W1:Y:S04]  /*2010*/  LDSM.16.MT88.4 R112, [R16+UR8+0x4000] ;  /* 0x004000081070783b */ /* 0x000e680008004200 */
[----:B------:R-:W2:Y:S04]  /*2020*/  LDSM.16.MT88.4 R88, [R10+UR8+0x4400] ;  /* 0x004400080a58783b */ /* 0x000ea80008004200 */
[----:B------:R-:W3:Y:S04]  /*2030*/  LDSM.16.MT88.4 R108, [R16+UR8+0x4400] ;  /* 0x00440008106c783b */ /* 0x000ee80008004200 */
[----:B------:R-:W-:Y:S04]  /*2040*/  LDSM.16.MT88.4 R128, [R10+UR8+0x4800] ;  /* 0x004800080a80783b */ /* 0x000fe80008004200 */
[----:B------:R-:W4:Y:S04]  /*2050*/  LDSM.16.M88.4 R84, [R15+UR8] ;  /* 0x000000080f54783b */ /* 0x000f280008000200 */
[----:B------:R-:W5:Y:S01]  /*2060*/  LDSM.16.MT88.4 R92, [R16+UR8+0x4800] ;  /* 0x00480008105c783b */ /* 0x000f620008004200 */
[-C--:B0-----:R-:W-:Y:S08]  /*2070*/  HMMA.16816.F32.BF16 R120, R120, R104.reuse, RZ ;  /* 0x000000687878723c */ /* 0x081ff000000418ff */
[----:B-1----:R-:W-:-:S12]  /*2080*/  HMMA.16816.F32.BF16 R112, R112, R104, RZ ;  /* 0x000000687070723c */ /* 0x002fd800000418ff */
[-C--:B--2---:R-:W-:Y:S01]  /*2090*/  HMMA.16816.F32.BF16 R88, R88, R106.reuse, R120 ;  /* 0x0000006a5858723c */ /* 0x084fe20000041878 */
[----:B------:R-:W0:Y:S07]  /*20a0*/  LDSM.16.MT88.4 R120, [R10+UR8+0x4c00] ;  /* 0x004c00080a78783b */ /* 0x000e2e0008004200 */
[----:B---3--:R-:W-:Y:S01]  /*20b0*/  HMMA.16816.F32.BF16 R104, R108, R106, R112 ;  /* 0x0000006a6c68723c */ /* 0x008fe20000041870 */
[----:B------:R-:W1:Y:S04]  /*20c0*/  LDSM.16.MT88.4 R112, [R16+UR8+0x4c00] ;  /* 0x004c00081070783b */ /* 0x000e680008004200 */
[----:B------:R-:W-:Y:S07]  /*20d0*/  LDSM.16.MT88.4 R108, [R10+UR8+0x5000] ;  /* 0x005000080a6c783b */ /* 0x000fee0008004200 */
[-C--:B----4-:R-:W-:Y:S01]  /*20e0*/  HMMA.16816.F32.BF16 R128, R128, R84.reuse, R88 ;  /* 0x000000548080723c */ /* 0x090fe20000041858 */
[----:B------:R-:W2:Y:S07]  /*20f0*/  LDSM.16.M88.4 R88, [R135+UR8+0x80] ;  /* 0x000080088758783b */ /* 0x000eae0008000200 */
[----:B-----5:R-:W-:Y:S01]  /*2100*/  HMMA.16816.F32.BF16 R92, R92, R84, R104 ;  /* 0x000000545c5c723c */ /* 0x020fe20000041868 */
[----:B------:R-:W3:Y:S11]  /*2110*/  LDSM.16.MT88.4 R104, [R16+UR8+0x5000] ;  /* 0x005000081068783b */ /* 0x000ef60008004200 */
[-C--:B0-----:R-:W-:Y:S01]  /*2120*/  HMMA.16816.F32.BF16 R120, R120, R86.reuse, R128 ;  /* 0x000000567878723c */ /* 0x081fe20000041880 */
[----:B------:R-:W0:Y:S07]  /*2130*/  LDSM.16.MT88.4 R128, [R10+UR8+0x5400] ;  /* 0x005400080a80783b */ /* 0x000e2e0008004200 */
[----:B-1----:R-:W-:Y:S01]  /*2140*/  HMMA.16816.F32.BF16 R92, R112, R86, R92 ;  /* 0x00000056705c723c */ /* 0x002fe2000004185c */
[----:B------:R-:W1:Y:S04]  /*2150*/  LDSM.16.MT88.4 R84, [R16+UR8+0x5400] ;  /* 0x005400081054783b */ /* 0x000e680008004200 */
[----:B------:R-:W-:Y:S07]  /*2160*/  LDSM.16.M88.4 R112, [R15+UR8+0x80] ;  /* 0x000080080f70783b */ /* 0x000fee0008000200 */
[-C--:B--2---:R-:W-:Y:S01]  /*2170*/  HMMA.16816.F32.BF16 R120, R108, R88.reuse, R120 ;  /* 0x000000586c78723c */ /* 0x084fe20000041878 */
[----:B------:R-:W2:Y:S07]  /*2180*/  LDSM.16.MT88.4 R108, [R10+UR8+0x5800] ;  /* 0x005800080a6c783b */ /* 0x000eae0008004200 */
[----:B---3--:R-:W-:Y:S01]  /*2190*/  HMMA.16816.F32.BF16 R92, R104, R88, R92 ;  /* 0x00000058685c723c */ /* 0x008fe2000004185c */
[----:B------:R-:W3:Y:S11]  /*21a0*/  LDSM.16.MT88.4 R104, [R16+UR8+0x5800] ;  /* 0x005800081068783b */ /* 0x000ef60008004200 */
[-C--:B0-----:R-:W-:Y:S01]  /*21b0*/  HMMA.16816.F32.BF16 R120, R128, R90.reuse, R120 ;  /* 0x0000005a8078723c */ /* 0x081fe20000041878 */
[----:B------:R-:W0:Y:S07]  /*21c0*/  LDSM.16.MT88.4 R128, [R10+UR8+0x5c00] ;  /* 0x005c00080a80783b */ /* 0x000e2e0008004200 */
[----:B-1----:R-:W-:Y:S01]  /*21d0*/  HMMA.16816.F32.BF16 R84, R84, R90, R92 ;  /* 0x0000005a5454723c */ /* 0x002fe2000004185c */
[----:B------:R-:W1:Y:S11]  /*21e0*/  LDSM.16.MT88.4 R88, [R16+UR8+0x5c00] ;  /* 0x005c00081058783b */ /* 0x000e760008004200 */
[-C--:B--2---:R-:W-:Y:S08]  /*21f0*/  HMMA.16816.F32.BF16 R108, R108, R112.reuse, R120 ;  /* 0x000000706c6c723c */ /* 0x084ff00000041878 */
[----:B---3--:R-:W-:Y:S01]  /*2200*/  HMMA.16816.F32.BF16 R84, R104, R112, R84 ;  /* 0x000000706854723c */ /* 0x008fe20000041854 */
[----:B------:R-:W-:-:S02]  /*2210*/  LOP3.LUT R93, R0, 0x3, RZ, 0xc0, !PT ;  /* 0x00000003005d7812 */ /* 0x000fc400078ec0ff */
[----:B------:R-:W-:-:S03]  /*2220*/  LOP3.LUT R92, R0, 0xe0, RZ, 0xc0, !PT ;  /* 0x000000e0005c7812 */ /* 0x000fc600078ec0ff */
[----:B------:R-:W-:-:S06]  /*2230*/  IMAD.SHL.U32 R93, R93, 0x2, RZ ;  /* 0x000000025d5d7824 */ /* 0x000fcc00078e00ff */
[----:B0-----:R-:W-:Y:S01]  /*2240*/  HMMA.16816.F32.BF16 R108, R128, R114, R108 ;  /* 0x00000072806c723c */ /* 0x001fe2000004186c */
[----:B------:R-:W-:-:S07]  /*2250*/  LEA.HI R93, R92, R93, RZ, 0x1e ;  /* 0x0000005d5c5d7211 */ /* 0x000fce00078ff0ff */
[----:B-1----:R-:W-:Y:S01]  /*2260*/  HMMA.16816.F32.BF16 R84, R88, R114, R84 ;  /* 0x000000725854723c */ /* 0x002fe20000041854 */
[----:B------:R-:W-:-:S04]  /*2270*/  IADD3 R93, PT, PT, R93, UR4, RZ ;  /* 0x000000045d5d7c10 */ /* 0x000fc8000fffe0ff */
[CC--:B------:R-:W-:Y:S02]  /*2280*/  ISETP.GE.AND P5, PT, R5.reuse, R93.reuse, PT ;  /* 0x0000005d0500720c */ /* 0x0c0fe40003fa6270 */
[----:B------:R-:W-:-:S04]  /*2290*/  ISETP.GT.AND P6, PT, R5, R93, PT ;  /* 0x0000005d0500720c */ /* 0x000fc80003fc4270 */
[----:B------:R-:W-:Y:S01]  /*22a0*/  FMUL R108, R108, UR12 ;  /* 0x0000000c6c6c7c20 */ /* 0x000fe20008400000 */
[----:B------:R-:W-:Y:S01]  /*22b0*/  FMUL R109, R109, UR12 ;  /* 0x0000000c6d6d7c20 */ /* 0x000fe20008400000 */
[----:B------:R-:W-:-:S03]  /*22c0*/  ISETP.GE.AND P4, PT, R7, R93, PT ;  /* 0x0000005d0700720c */ /* 0x000fc60003f86270 */
[----:B------:R-:W-:Y:S02]  /*22d0*/  FSEL R105, R108, -INF , P5 ;  /* 0xff8000006c697808 */ /* 0x000fe40002800000 */
[-C--:B------:R-:W-:Y:S01]  /*22e0*/  ISETP.GT.AND P5, PT, R7, R93.reuse, PT ;  /* 0x0000005d0700720c */ /* 0x080fe20003fa4270 */
[----:B------:R-:W-:Y:S01]  /*22f0*/  FMUL R84, R84, UR12 ;  /* 0x0000000c54547c20 */ /* 0x000fe20008400000 */
[----:B------:R-:W-:Y:S01]  /*2300*/  FMUL R85, R85, UR12 ;  /* 0x0000000c55557c20 */ /* 0x000fe20008400000 */
[----:B------:R-:W-:Y:S01]  /*2310*/  FSEL R109, R109, -INF , P6 ;  /* 0xff8000006d6d7808 */ /* 0x000fe20003000000 */
[----:B------:R-:W-:Y:S01]  /*2320*/  FMUL R86, R86, UR12 ;  /* 0x0000000c56567c20 */ /* 0x000fe20008400000 */
[----:B------:R-:W-:Y:S01]  /*2330*/  ISETP.GE.AND P6, PT, R8, R93, PT ;  /* 0x0000005d0800720c */ /* 0x000fe20003fc6270 */
[----:B------:R-:W-:Y:S01]  /*2340*/  FMUL R110, R110, UR12 ;  /* 0x0000000c6e6e7c20 */ /* 0x000fe20008400000 */
[----:B------:R-:W-:Y:S02]  /*2350*/  FSEL R107, R84, -INF , P4 ;  /* 0xff800000546b7808 */ /* 0x000fe40002000000 */
[----:B------:R-:W-:-:S02]  /*2360*/  FSEL R104, R85, -INF , P5 ;  /* 0xff80000055687808 */ /* 0x000fc40002800000 */
[-C--:B------:R-:W-:Y:S01]  /*2370*/  ISETP.GE.AND P2, PT, R6, R93.reuse, PT ;  /* 0x0000005d0600720c */ /* 0x080fe20003f46270 */
[----:B------:R-:W-:Y:S01]  /*2380*/  FMUL R111, R111, UR12 ;  /* 0x0000000c6f6f7c20 */ /* 0x000fe20008400000 */
[----:B------:R-:W-:Y:S01]  /*2390*/  FSEL R106, R86, -INF , P6 ;  /* 0xff800000566a7808 */ /* 0x000fe20003000000 */
[----:B------:R-:W-:Y:S01]  /*23a0*/  FMUL R87, R87, UR12 ;  /* 0x0000000c57577c20 */ /* 0x000fe20008400000 */
[----:B------:R-:W-:Y:S01]  /*23b0*/  BAR.SYNC.DEFER_BLOCKING 0x0 ;  /* 0x0000000000007b1d */ /* 0x000fe20000010000 */
[-C--:B------:R-:W-:Y:S02]  /*23c0*/  ISETP.GT.AND P3, PT, R6, R93.reuse, PT ;  /* 0x0000005d0600720c */ /* 0x080fe40003f64270 */
[----:B------:R-:W-:Y:S02]  /*23d0*/  FMNMX R86, R107, R104, !PT ;  /* 0x000000686b567209 */ /* 0x000fe40007800000 */
[----:B------:R-:W-:Y:S02]  /*23e0*/  FSEL R110, R110, -INF , P2 ;  /* 0xff8000006e6e7808 */ /* 0x000fe40001000000 */
[----:B------:R-:W-:Y:S01]  /*23f0*/  ISETP.GT.AND P2, PT, R8, R93, PT ;  /* 0x0000005d0800720c */ /* 0x000fe20003f44270 */
[----:B------:R-:W0:Y:S01]  /*2400*/  SHFL.BFLY PT, R91, R86, 0x2, 0x1f ;  /* 0x0c401f00565b7f89 */ /* 0x000e2200000e0000 */
[----:B------:R-:W-:-:S02]  /*2410*/  FSEL R111, R111, -INF , P3 ;  /* 0xff8000006f6f7808 */ /* 0x000fc40001800000 */
[----:B------:R-:W-:Y:S02]  /*2420*/  FMNMX R84, R105, R109, !PT ;  /* 0x0000006d69547209 */ /* 0x000fe40007800000 */
[----:B------:R-:W-:Y:S02]  /*2430*/  FSEL R108, R87, -INF , P2 ;  /* 0xff800000576c7808 */ /* 0x000fe40001000000 */
[----:B------:R-:W-:Y:S01]  /*2440*/  FMNMX R85, R110, R111, !PT ;  /* 0x0000006f6e557209 */ /* 0x000fe20007800000 */
[----:B------:R-:W1:Y:S01]  /*2450*/  SHFL.BFLY PT, R89, R84, 0x2, 0x1f ;  /* 0x0c401f0054597f89 */ /* 0x000e6200000e0000 */
[----:B------:R-:W-:-:S03]  /*2460*/  FMNMX R87, R106, R108, !PT ;  /* 0x0000006c6a577209 */ /* 0x000fc60007800000 */
[----:B------:R-:W2:Y:S04]  /*2470*/  SHFL.BFLY PT, R88, R85, 0x2, 0x1f ;  /* 0x0c401f0055587f89 */ /* 0x000ea800000e0000 */
[----:B------:R-:W3:Y:S01]  /*2480*/  SHFL.BFLY PT, R94, R87, 0x2, 0x1f ;  /* 0x0c401f00575e7f89 */ /* 0x000ee200000e0000 */
[----:B0-----:R-:W-:Y:S02]  /*2490*/  FMNMX R93, R86, R91, !PT ;  /* 0x0000005b565d7209 */ /* 0x001fe40007800000 */
[----:B-1----:R-:W-:-:S03]  /*24a0*/  FMNMX R89, R84, R89, !PT ;  /* 0x0000005954597209 */ /* 0x002fc60007800000 */
[----:B------:R-:W0:Y:S01]  /*24b0*/  SHFL.BFLY PT, R84, R93, 0x1, 0x1f ;  /* 0x0c201f005d547f89 */ /* 0x000e2200000e0000 */
[----:B--2---:R-:W-:-:S03]  /*24c0*/  FMNMX R90, R85, R88, !PT ;  /* 0x00000058555a7209 */ /* 0x004fc60007800000 */
[----:B------:R-:W1:Y:S01]  /*24d0*/  SHFL.BFLY PT, R88, R89, 0x1, 0x1f ;  /* 0x0c201f0059587f89 */ /* 0x000e6200000e0000 */
[----:B---3--:R-:W-:-:S03]  /*24e0*/  FMNMX R94, R87, R94, !PT ;  /* 0x0000005e575e7209 */ /* 0x008fc60007800000 */
[----:B------:R-:W2:Y:S04]  /*24f0*/  SHFL.BFLY PT, R91, R90, 0x1, 0x1f ;  /* 0x0c201f005a5b7f89 */ /* 0x000ea800000e0000 */
[----:B------:R-:W3:Y:S01]  /*2500*/  SHFL.BFLY PT, R95, R94, 0x1, 0x1f ;  /* 0x0c201f005e5f7f89 */ /* 0x000ee200000e0000 */
[----:B------:R-:W-:-:S04]  /*2510*/  SHF.R.U32.HI R85, RZ, 0x2, R0 ;  /* 0x00000002ff557819 */ /* 0x000fc80000011600 */
[----:B------:R-:W-:Y:S02]  /*2520*/  SGXT.U32 R85, R85, 0x3 ;  /* 0x000000035555781a */ /* 0x000fe40000000000 */
[----:B------:R-:W-:Y:S02]  /*2530*/  LOP3.LUT R152, R0, 0x1c, RZ, 0xc0, !PT ;  /* 0x0000001c00987812 */ /* 0x000fe400078ec0ff */
[----:B------:R-:W-:Y:S02]  /*2540*/  LOP3.LUT R153, R85, 0x8, RZ, 0xfc, !PT ;  /* 0x0000000855997812 */ /* 0x000fe400078efcff */
[----:B0-----:R-:W-:Y:S02]  /*2550*/  FMNMX R113, R93, R84, !PT ;  /* 0x000000545d717209 */ /* 0x001fe40007800000 */
[----:B------:R-:W-:Y:S02]  /*2560*/  SHF.R.U32.HI R84, RZ, 0x3, R4 ;  /* 0x00000003ff547819 */ /* 0x000fe40000011604 */
[----:B-1----:R-:W-:-:S02]  /*2570*/  FMNMX R88, R89, R88, !PT ;  /* 0x0000005859587209 */ /* 0x002fc40007800000 */
[----:B------:R-:W-:Y:S02]  /*2580*/  LEA R152, R152, UR8, 0x3 ;  /* 0x0000000898987c11 */ /* 0x000fe4000f8e18ff */
[----:B------:R-:W-:Y:S02]  /*2590*/  LOP3.LUT R89, R84, 0x1c, RZ, 0xc0, !PT ;  /* 0x0000001c54597812 */ /* 0x000fe400078ec0ff */
[----:B------:R-:W-:Y:S01]  /*25a0*/  LEA R153, R153, UR8, 0x5 ;  /* 0x0000000899997c11 */ /* 0x000fe2000f8e28ff */
[----:B------:R-:W-:Y:S01]  /*25b0*/  BSSY.RECONVERGENT B0, `(.L_x_1) ;  /* 0x000000c000007945 */ /* 0x000fe20003800200 */
[C---:B------:R-:W-:Y:S02]  /*25c0*/  LOP3.LUT R155, R85.reuse, 0x18, RZ, 0xfc, !PT ;  /* 0x00000018559b7812 */ /* 0x040fe400078efcff */
[----:B------:R-:W-:Y:S01]  /*25d0*/  LOP3.LUT R154, R85, 0x10, RZ, 0xfc, !PT ;  /* 0x00000010559a7812 */ /* 0x000fe200078efcff */
[----:B------:R-:W-:Y:S01]  /*25e0*/  IMAD.IADD R85, R152, 0x1, R89 ;  /* 0x0000000198557824 */ /* 0x000fe200078e0259 */
[----:B--2---:R-:W-:Y:S01]  /*25f0*/  FMNMX R91, R90, R91, !PT ;  /* 0x0000005b5a5b7209 */ /* 0x004fe20007800000 */
[----:B------:R-:W-:Y:S01]  /*2600*/  IMAD.IADD R86, R89, 0x1, R153 ;  /* 0x0000000159567824 */ /* 0x000fe200078e0299 */
[----:B---3--:R-:W-:-:S02]  /*2610*/  FMNMX R112, R94, R95, !PT ;  /* 0x0000005f5e707209 */ /* 0x008fc40007800000 */
[----:B------:R-:W-:Y:S02]  /*2620*/  LEA R155, R155, UR8, 0x5 ;  /* 0x000000089b9b7c11 */ /* 0x000fe4000f8e28ff */
[----:B------:R-:W-:Y:S01]  /*2630*/  LEA R154, R154, UR8, 0x5 ;  /* 0x000000089a9a7c11 */ /* 0x000fe2000f8e28ff */
[----:B------:R-:W-:Y:S06]  /*2640*/  @P0 BRA `(.L_x_2) ;  /* 0x0000000000080947 */ /* 0x000fec0003800000 */
[----:B------:R0:W-:Y:S04]  /*2650*/  STS [R85], R88 ;  /* 0x0000005855007388 */ /* 0x0001e80000000800 */
[----:B------:R0:W-:Y:S02]  /*2660*/  STS [R86], R91 ;  /* 0x0000005b56007388 */ /* 0x0001e40000000800 */
.L_x_2:
[----:B------:R-:W-:Y:S05]  /*2670*/  BSYNC.RECONVERGENT B0 ;  /* 0x0000000000007941 */ /* 0x000fea0003800200 */
.L_x_1:
[----:B------:R-:W-:Y:S01]  /*2680*/  BSSY.RECONVERGENT B0, `(.L_x_3) ;  /* 0x0000007000007945 */ /* 0x000fe20003800200 */
[----:B------:R-:W-:Y:S01]  /*2690*/  LEA R84, R4, UR8, 0x2 ;  /* 0x0000000804547c11 */ /* 0x000fe2000f8e10ff */
[C---:B------:R-:W-:Y:S02]  /*26a0*/  IMAD.IADD R87, R89.reuse, 0x1, R155 ;  /* 0x0000000159577824 */ /* 0x040fe400078e029b */
[----:B0-----:R-:W-:Y:S01]  /*26b0*/  IMAD.IADD R88, R89, 0x1, R154 ;  /* 0x0000000159587824 */ /* 0x001fe200078e029a */
[----:B------:R-:W-:Y:S06]  /*26c0*/  @P0 BRA `(.L_x_4) ;  /* 0x0000000000080947 */ /* 0x000fec0003800000 */
[----:B------:R0:W-:Y:S04]  /*26d0*/  STS [R88], R113 ;  /* 0x0000007158007388 */ /* 0x0001e80000000800 */
[----:B------:R0:W-:Y:S02]  /*26e0*/  @!P0 STS [R87], R112 ;  /* 0x0000007057008388 */ /* 0x0001e40000000800 */
.L_x_4:
[----:B------:R-:W-:Y:S05]  /*26f0*/  BSYNC.RECONVERGENT B0 ;  /* 0x0000000000007941 */ /* 0x000fea0003800200 */
.L_x_3:
[----:B------:R-:W-:Y:S06]  /*2700*/  BAR.SYNC.DEFER_BLOCKING 0x0 ;  /* 0x0000000000007b1d */ /* 0x000fec0000010000 */
[----:B------:R-:W-:Y:S01]  /*2710*/  BSSY.RECONVERGENT B0, `(.L_x_5) ;  /* 0x000004c000007945 */ /* 0x000fe20003800200 */
[----:B------:R-:W1:Y:S04]  /*2720*/  LDS R89, [R84] ;  /* 0x0000000054597984 */ /* 0x000e680000000800 */
[----:B-1----:R-:W1:Y:S02]  /*2730*/  SHFL.BFLY PT, R90, R89, 0x4, 0x1f ;  /* 0x0c801f00595a7f89 */ /* 0x002e6400000e0000 */
[----:B-1----:R-:W-:-:S05]  /*2740*/  FMNMX R90, R89, R90, !PT ;  /* 0x0000005a595a7209 */ /* 0x002fca0007800000 */
[----:B------:R-:W1:Y:S02]  /*2750*/  SHFL.BFLY PT, R91, R90, 0x2, 0x1f ;  /* 0x0c401f005a5b7f89 */ /* 0x000e6400000e0000 */
[----:B-1----:R-:W-:-:S05]  /*2760*/  FMNMX R91, R90, R91, !PT ;  /* 0x0000005b5a5b7209 */ /* 0x002fca0007800000 */
[----:B------:R-:W1:Y:S02]  /*2770*/  SHFL.BFLY PT, R94, R91, 0x1, 0x1f ;  /* 0x0c201f005b5e7f89 */ /* 0x000e6400000e0000 */
[----:B-1----:R-:W-:-:S05]  /*2780*/  FMNMX R93, R91, R94, !PT ;  /* 0x0000005e5b5d7209 */ /* 0x002fca0007800000 */
[----:B------:R-:W-:Y:S01]  /*2790*/  @!P1 STS [R84], R93 ;  /* 0x0000005d54009388 */ /* 0x000fe20000000800 */
[----:B------:R-:W-:Y:S06]  /*27a0*/  BAR.SYNC.DEFER_BLOCKING 0x0 ;  /* 0x0000000000007b1d */ /* 0x000fec0000010000 */
[----:B------:R-:W1:Y:S04]  /*27b0*/  LDS R168, [R152] ;  /* 0x0000000098a87984 */ /* 0x000e680000000800 */
[----:B------:R-:W2:Y:S04]  /*27c0*/  LDS R169, [R153] ;  /* 0x0000000099a97984 */ /* 0x000ea80000000800 */
[----:B------:R-:W3:Y:S04]  /*27d0*/  LDS R166, [R154] ;  /* 0x000000009aa67984 */ /* 0x000ee80000000800 */
[----:B------:R-:W4:Y:S01]  /*27e0*/  LDS R167, [R155] ;  /* 0x000000009ba77984 */ /* 0x000f220000000800 */
[----:B-1----:R-:W-:-:S02]  /*27f0*/  FMNMX R168, R168, R17, !PT ;  /* 0x00000011a8a87209 */ /* 0x002fc40007800000 */
[----:B--2---:R-:W-:-:S03]  /*2800*/  FMNMX R169, R169, R132, !PT ;  /* 0x00000084a9a97209 */ /* 0x004fc60007800000 */
[--C-:B------:R-:W-:Y:S01]  /*2810*/  FADD R89, R105, -R168.reuse ;  /* 0x800000a869597221 */ /* 0x100fe20000000000 */
[----:B------:R-:W-:Y:S01]  /*2820*/  FADD R17, -R168, R17 ;  /* 0x00000011a8117221 */ /* 0x000fe20000000100 */
[----:B---3--:R-:W-:Y:S02]  /*2830*/  FMNMX R166, R166, R133, !PT ;  /* 0x00000085a6a67209 */ /* 0x008fe40007800000 */
[----:B------:R-:W-:Y:S01]  /*2840*/  FMUL R123, R89, 1.4426950216293334961 ;  /* 0x3fb8aa3b597b7820 */ /* 0x000fe20000400000 */
[----:B------:R-:W-:Y:S01]  /*2850*/  FADD R89, R109, -R168 ;  /* 0x800000a86d597221 */ /* 0x000fe20000000000 */
[----:B------:R-:W-:Y:S01]  /*2860*/  FMUL R148, R17, 1.4426950216293334961 ;  /* 0x3fb8aa3b11947820 */ /* 0x000fe20000400000 */
[----:B----4-:R-:W-:Y:S01]  /*2870*/  FMNMX R167, R167, R134, !PT ;  /* 0x00000086a7a77209 */ /* 0x010fe20007800000 */
[----:B------:R-:W-:Y:S01]  /*2880*/  FADD R17, -R169, R132 ;  /* 0x00000084a9117221 */ /* 0x000fe20000000100 */
[----:B------:R-:W-:Y:S01]  /*2890*/  FMUL R128, R89, 1.4426950216293334961 ;  /* 0x3fb8aa3b59807820 */ /* 0x000fe20000400000 */
[----:B------:R-:W-:Y:S01]  /*28a0*/  FADD R89, R110, -R169 ;  /* 0x800000a96e597221 */ /* 0x000fe20000000000 */
[----:B------:R-:W-:Y:S01]  /*28b0*/  MUFU.EX2 R123, R123 ;  /* 0x0000007b007b7308 */ /* 0x000fe20000000800 */
[----:B------:R-:W-:Y:S01]  /*28c0*/  FMUL R149, R17, 1.4426950216293334961 ;  /* 0x3fb8aa3b11957820 */ /* 0x000fe20000400000 */
[----:B------:R-:W-:Y:S01]  /*28d0*/  FADD R17, -R166, R133 ;  /* 0x00000085a6117221 */ /* 0x000fe20000000100 */
[----:B------:R-:W-:Y:S01]  /*28e0*/  FMUL R121, R89, 1.4426950216293334961 ;  /* 0x3fb8aa3b59797820 */ /* 0x000fe20000400000 */
[----:B------:R-:W-:-:S02]  /*28f0*/  FADD R89, R111, -R169 ;  /* 0x800000a96f597221 */ /* 0x000fc40000000000 */
[----:B------:R-:W-:Y:S01]  /*2900*/  FMUL R150, R17, 1.4426950216293334961 ;  /* 0x3fb8aa3b11967820 */ /* 0x000fe20000400000 */
[----:B------:R-:W-:Y:S01]  /*2910*/  FADD R17, -R167, R134 ;  /* 0x00000086a7117221 */ /* 0x000fe20000000100 */
[----:B------:R-:W-:Y:S01]  /*2920*/  FMUL R122, R89, 1.4426950216293334961 ;  /* 0x3fb8aa3b597a7820 */ /* 0x000fe20000400000 */
[--C-:B------:R-:W-:Y:S01]  /*2930*/  FADD R89, R107, -R166.reuse ;  /* 0x800000a66b597221 */ /* 0x100fe20000000000 */
[----:B------:R-:W1:Y:S01]  /*2940*/  MUFU.EX2 R128, R128 ;  /* 0x0000008000807308 */ /* 0x000e620000000800 */
[----:B------:R-:W-:Y:S02]  /*2950*/  FMUL R17, R17, 1.4426950216293334961 ;  /* 0x3fb8aa3b11117820 */ /* 0x000fe40000400000 */
[----:B------:R-:W-:Y:S01]  /*2960*/  FMUL R115, R89, 1.4426950216293334961 ;  /* 0x3fb8aa3b59737820 */ /* 0x000fe20000400000 */
[----:B------:R-:W-:-:S04]  /*2970*/  FADD R89, R104, -R166 ;  /* 0x800000a668597221 */ /* 0x000fc80000000000 */
[----:B------:R-:W-:Y:S01]  /*2980*/  MUFU.EX2 R121, R121 ;  /* 0x0000007900797308 */ /* 0x000fe20000000800 */
[----:B------:R-:W-:Y:S01]  /*2990*/  FMUL R120, R89, 1.4426950216293334961 ;  /* 0x3fb8aa3b59787820 */ /* 0x000fe20000400000 */
[----:B------:R-:W-:-:S04]  /*29a0*/  FADD R89, R106, -R167 ;  /* 0x800000a76a597221 */ /* 0x000fc80000000000 */
[----:B------:R-:W-:Y:S01]  /*29b0*/  FMUL R93, R89, 1.4426950216293334961 ;  /* 0x3fb8aa3b595d7820 */ /* 0x000fe20000400000 */
[----:B------:R-:W-:Y:S01]  /*29c0*/  FADD R89, R108, -R167 ;  /* 0x800000a76c597221 */ /* 0x000fe20000000000 */
[----:B------:R-:W2:Y:S01]  /*29d0*/  MUFU.EX2 R122, R122 ;  /* 0x0000007a007a7308 */ /* 0x000ea20000000800 */
[----:B-1----:R-:W-:Y:S02]  /*29e0*/  FADD R90, R123, R128 ;  /* 0x000000807b5a7221 */ /* 0x002fe40000000000 */
[----:B------:R-:W-:-:S03]  /*29f0*/  FMUL R89, R89, 1.4426950216293334961 ;  /* 0x3fb8aa3b59597820 */ /* 0x000fc60000400000 */
[----:B------:R-:W1:Y:S02]  /*2a00*/  SHFL.BFLY PT, R105, R90, 0x2, 0x1f ;  /* 0x0c401f005a697f89 */ /* 0x000e6400000e0000 */
[----:B------:R-:W-:Y:S08]  /*2a10*/  MUFU.EX2 R115, R115 ;  /* 0x0000007300737308 */ /* 0x000ff00000000800 */
[----:B------:R-:W3:Y:S01]  /*2a20*/  MUFU.EX2 R120, R120 ;  /* 0x0000007800787308 */ /* 0x000ee20000000800 */
[----:B--2---:R-:W-:-:S05]  /*2a30*/  FADD R91, R121, R122 ;  /* 0x0000007a795b7221 */ /* 0x004fca0000000000 */
[----:B------:R-:W2:Y:S02]  /*2a40*/  SHFL.BFLY PT, R104, R91, 0x2, 0x1f ;  /* 0x0c401f005b687f89 */ /* 0x000ea400000e0000 */
[----:B------:R-:W-:Y:S01]  /*2a50*/  MUFU.EX2 R93, R93 ;  /* 0x0000005d005d7308 */ /* 0x000fe20000000800 */
[----:B-1----:R-:W-:-:S07]  /*2a60*/  FADD R105, R90, R105 ;  /* 0x000000695a697221 */ /* 0x002fce0000000000 */
[----:B------:R-:W1:Y:S01]  /*2a70*/  MUFU.EX2 R114, R89 ;  /* 0x0000005900727308 */ /* 0x000e620000000800 */
[----:B---3--:R-:W-:Y:S01]  /*2a80*/  FADD R94, R115, R120 ;  /* 0x00000078735e7221 */ /* 0x008fe20000000000 */
[----:B------:R-:W3:Y:S04]  /*2a90*/  SHFL.BFLY PT, R90, R105, 0x1, 0x1f ;  /* 0x0c201f00695a7f89 */ /* 0x000ee800000e0000 */
[----:B------:R-:W4:Y:S02]  /*2aa0*/  SHFL.BFLY PT, R107, R94, 0x2, 0x1f ;  /* 0x0c401f005e6b7f89 */ /* 0x000f2400000e0000 */
[----:B------:R-:W0:Y:S01]  /*2ab0*/  MUFU.EX2 R148, R148 ;  /* 0x0000009400947308 */ /* 0x000e220000000800 */
[----:B--2---:R-:W-:-:S07]  /*2ac0*/  FADD R104, R91, R104 ;  /* 0x000000685b687221 */ /* 0x004fce0000000000 */
[----:B------:R-:W2:Y:S01]  /*2ad0*/  MUFU.EX2 R149, R149 ;  /* 0x0000009500957308 */ /* 0x000ea20000000800 */
[----:B-1----:R-:W-:Y:S01]  /*2ae0*/  FADD R95, R93, R114 ;  /* 0x000000725d5f7221 */ /* 0x002fe20000000000 */
[----:B------:R-:W1:Y:S04]  /*2af0*/  SHFL.BFLY PT, R89, R104, 0x1, 0x1f ;  /* 0x0c201f0068597f89 */ /* 0x000e6800000e0000 */
[----:B------:R-:W5:Y:S02]  /*2b00*/  SHFL.BFLY PT, R106, R95, 0x2, 0x1f ;  /* 0x0c401f005f6a7f89 */ /* 0x000f6400000e0000 */
[----:B------:R-:W0:Y:S01]  /*2b10*/  MUFU.EX2 R150, R150 ;  /* 0x0000009600967308 */ /* 0x000e220000000800 */
[----:B---3--:R-:W-:Y:S01]  /*2b20*/  FADD R90, R105, R90 ;  /* 0x0000005a695a7221 */ /* 0x008fe20000000000 */
[----:B----4-:R-:W-:-:S06]  /*2b30*/  FADD R107, R94, R107 ;  /* 0x0000006b5e6b7221 */ /* 0x010fcc0000000000 */
[----:B------:R3:W4:Y:S01]  /*2b40*/  MUFU.EX2 R151, R17 ;  /* 0x0000001100977308 */ /* 0x0007220000000800 */
[----:B------:R3:W0:Y:S01]  /*2b50*/  SHFL.BFLY PT, R94, R107, 0x1, 0x1f ;  /* 0x0c201f006b5e7f89 */ /* 0x00062200000e0000 */
[----:B-1----:R-:W-:Y:S01]  /*2b60*/  FADD R89, R104, R89 ;  /* 0x0000005968597221 */ /* 0x002fe20000000000 */
[----:B-----5:R-:W-:-:S05]  /*2b70*/  FADD R106, R95, R106 ;  /* 0x0000006a5f6a7221 */ /* 0x020fca0000000000 */
[----:B------:R3:W1:Y:S01]  /*2b80*/  SHFL.BFLY PT, R91, R106, 0x1, 0x1f ;  /* 0x0c201f006a5b7f89 */ /* 0x00066200000e0000 */
[----:B------:R-:W-:Y:S06]  /*2b90*/  BAR.SYNC.DEFER_BLOCKING 0x0 ;  /* 0x0000000000007b1d */ /* 0x000fec0000010000 */
[----:B--2-4-:R-:W-:Y:S05]  /*2ba0*/  @P0 BRA `(.L_x_6) ;  /* 0x0000000000080947 */ /* 0x014fea0003800000 */
[----:B------:R2:W-:Y:S04]  /*2bb0*/  STS [R85], R90 ;  /* 0x0000005a55007388 */ /* 0x0005e80000000800 */
[----:B------:R2:W-:Y:S02]  /*2bc0*/  STS [R86], R89 ;  /* 0x0000005956007388 */ /* 0x0005e40000000800 */
.L_x_6:
[----:B------:R-:W-:Y:S05]  /*2bd0*/  BSYNC.RECONVERGENT B0 ;  /* 0x0000000000007941 */ /* 0x000fea0003800200 */
.L_x_5:
[----:B------:R-:W-:Y:S01]  /*2be0*/  BSSY.RECONVERGENT B0, `(.L_x_7) ;  /* 0x0000006000007945 */ /* 0x000fe20003800200 */
[----:B0--3--:R-:W-:Y:S01]  /*2bf0*/  FADD R107, R107, R94 ;  /* 0x0000005e6b6b7221 */ /* 0x009fe20000000000 */
[----:B-1----:R-:W-:Y:S02]  /*2c00*/  FADD R106, R106, R91 ;  /* 0x0000005b6a6a7221 */ /* 0x002fe40000000000 */
[----:B------:R-:W-:Y:S05]  /*2c10*/  @P0 BRA `(.L_x_8) ;  /* 0x0000000000080947 */ /* 0x000fea0003800000 */
[----:B------:R0:W-:Y:S04]  /*2c20*/  STS [R88], R107 ;  /* 0x0000006b58007388 */ /* 0x0001e80000000800 */
[----:B------:R0:W-:Y:S02]  /*2c30*/  @!P0 STS [R87], R106 ;  /* 0x0000006a57008388 */ /* 0x0001e40000000800 */
.L_x_8:
[----:B------:R-:W-:Y:S05]  /*2c40*/  BSYNC.RECONVERGENT B0 ;  /* 0x0000000000007941 */ /* 0x000fea0003800200 */
.L_x_7:
[----:B------:R-:W-:Y:S01]  /*2c50*/  BAR.SYNC.DEFER_BLOCKING 0x0 ;  /* 0x0000000000007b1d */ /* 0x000fe20000010000 */
[----:B0-2---:R-:W-:-:S04]  /*2c60*/  IMAD.WIDE R88, R12, 0x2, R140 ;  /* 0x000000020c587825 */ /* 0x005fc800078e028c */
[----:B------:R-:W-:-:S04]  /*2c70*/  IMAD.WIDE R90, R12, 0x2, R138 ;  /* 0x000000020c5a7825 */ /* 0x000fc800078e028a */
[----:B------:R-:W-:Y:S01]  /*2c80*/  IMAD.WIDE R94, R12, 0x2, R28 ;  /* 0x000000020c5e7825 */ /* 0x000fe200078e021c */
[----:B------:R-:W0:Y:S04]  /*2c90*/  LDS R17, [R84] ;  /* 0x0000000054117984 */ /* 0x000e280000000800 */
[----:B0-----:R-:W0:Y:S02]  /*2ca0*/  SHFL.BFLY PT, R86, R17, 0x4, 0x1f ;  /* 0x0c801f0011567f89 */ /* 0x001e2400000e0000 */
[----:B0-----:R-:W-:-:S05]  /*2cb0*/  FADD R85, R17, R86 ;  /* 0x0000005611557221 */ /* 0x001fca0000000000 */
[----:B------:R-:W0:Y:S02]  /*2cc0*/  SHFL.BFLY PT, R86, R85, 0x2, 0x1f ;  /* 0x0c401f0055567f89 */ /* 0x000e2400000e0000 */
[----:B0-----:R-:W-:-:S05]  /*2cd0*/  FADD R104, R85, R86 ;  /* 0x0000005655687221 */ /* 0x001fca0000000000 */
[----:B------:R-:W0:Y:S02]  /*2ce0*/  SHFL.BFLY PT, R87, R104, 0x1, 0x1f ;  /* 0x0c201f0068577f89 */ /* 0x000e2400000e0000 */
[----:B0-----:R-:W-:Y:S01]  /*2cf0*/  FADD R105, R104, R87 ;  /* 0x0000005768697221 */ /* 0x001fe20000000000 */
[----:B------:R-:W-:-:S04]  /*2d00*/  IMAD.WIDE R86, R12, 0x2, R142 ;  /* 0x000000020c567825 */ /* 0x000fc800078e028e */
[----:B------:R0:W-:Y:S01]  /*2d10*/  @!P1 STS [R84], R105 ;  /* 0x0000006954009388 */ /* 0x0001e20000000800 */
[----:B------:R-:W-:Y:S01]  /*2d20*/  BAR.SYNC.DEFER_BLOCKING 0x0 ;  /* 0x0000000000007b1d */ /* 0x000fe20000010000 */
[----:B------:R-:W-:-:S04]  /*2d30*/  IMAD.WIDE R108, R12, 0x2, R30 ;  /* 0x000000020c6c7825 */ /* 0x000fc800078e021e */
[----:B------:R-:W-:-:S04]  /*2d40*/  IMAD.WIDE R106, R12, 0x2, R46 ;  /* 0x000000020c6a7825 */ /* 0x000fc800078e022e */
[----:B0-----:R-:W-:-:S04]  /*2d50*/  IMAD.WIDE R84, R12, 0x2, R32 ;  /* 0x000000020c547825 */ /* 0x001fc800078e0220 */
[----:B------:R-:W-:-:S04]  /*2d60*/  IMAD.WIDE R104, R12, 0x2, R48 ;  /* 0x000000020c687825 */ /* 0x000fc800078e0230 */
        /* <DEDUP_REMOVED lines=8> */
[----:B------:R-:W3:Y:S03]  /*2df0*/  LDG.E.U16 R131, desc[UR10][R94.64] ;  /* 0x0000000a5e837981 */ /* 0x000ee6000c1e1500 */
[C---:B------:R-:W-:Y:S01]  /*2e00*/  IMAD.WIDE R226, R12.reuse, 0x2, R44 ;  /* 0x000000020ce27825 */ /* 0x040fe200078e022c */
[----:B------:R4:W3:Y:S03]  /*2e10*/  LDG.E.U16 R133, desc[UR10][R84.64] ;  /* 0x0000000a54857981 */ /* 0x0008e6000c1e1500 */
[C---:B0-----:R-:W-:Y:S01]  /*2e20*/  IMAD.WIDE R86, R12.reuse, 0x2, R52 ;  /* 0x000000020c567825 */ /* 0x041fe200078e0234 */
[----:B------:R-:W3:Y:S03]  /*2e30*/  LDG.E.U16 R132, desc[UR10][R108.64] ;  /* 0x0000000a6c847981 */ /* 0x000ee6000c1e1500 */
[C---:B-1----:R-:W-:Y:S01]  /*2e40*/  IMAD.WIDE R88, R12.reuse, 0x2, R54 ;  /* 0x000000020c587825 */ /* 0x042fe200078e0236 */
[----:B------:R0:W3:Y:S03]  /*2e50*/  LDG.E.U16 R218, desc[UR10][R106.64] ;  /* 0x0000000a6ada7981 */ /* 0x0000e6000c1e1500 */
[C---:B----4-:R-:W-:Y:S01]  /*2e60*/  IMAD.WIDE R90, R12.reuse, 0x2, R58 ;  /* 0x000000020c5a7825 */ /* 0x050fe200078e023a */
[----:B------:R1:W4:Y:S03]  /*2e70*/  LDG.E.U16 R219, desc[UR10][R104.64] ;  /* 0x0000000a68db7981 */ /* 0x000326000c1e1500 */
[C---:B------:R-:W-:Y:S01]  /*2e80*/  IMAD.WIDE R84, R12.reuse, 0x2, R50 ;  /* 0x000000020c547825 */ /* 0x040fe200078e0232 */
[----:B------:R1:W4:Y:S03]  /*2e90*/  LDG.E.U16 R134, desc[UR10][R110.64] ;  /* 0x0000000a6e867981 */ /* 0x000326000c1e1500 */
        /* <DEDUP_REMOVED lines=9> */
[----:B------:R-:W4:Y:S03]  /*2f30*/  LDG.E.U16 R217, desc[UR10][R226.64] ;  /* 0x0000000ae2d97981 */ /* 0x000f26000c1e1500 */
[C---:B------:R-:W-:Y:S01]  /*2f40*/  IMAD.WIDE R112, R12.reuse, 0x2, R70 ;  /* 0x000000020c707825 */ /* 0x040fe200078e0246 */
[----:B------:R0:W4:Y:S04]  /*2f50*/  LDG.E.U16 R220, desc[UR10][R84.64] ;  /* 0x0000000a54dc7981 */ /* 0x000128000c1e1500 */
[----:B------:R1:W4:Y:S04]  /*2f60*/  LDG.E.U16 R221, desc[UR10][R86.64] ;  /* 0x0000000a56dd7981 */ /* 0x000328000c1e1500 */
[----:B------:R1:W4:Y:S01]  /*2f70*/  LDG.E.U16 R222, desc[UR10][R88.64] ;  /* 0x0000000a58de7981 */ /* 0x000322000c1e1500 */
[----:B0-----:R-:W-:-:S03]  /*2f80*/  IMAD.WIDE R84, R12, 0x2, R56 ;  /* 0x000000020c547825 */ /* 0x001fc600078e0238 */
[----:B------:R0:W4:Y:S01]  /*2f90*/  LDG.E.U16 R223, desc[UR10][R90.64] ;  /* 0x0000000a5adf7981 */ /* 0x000122000c1e1500 */
[----:B-1----:R-:W-:-:S03]  /*2fa0*/  IMAD.WIDE R86, R12, 0x2, R60 ;  /* 0x000000020c567825 */ /* 0x002fc600078e023c */
[----:B------:R1:W4:Y:S01]  /*2fb0*/  LDG.E.U16 R224, desc[UR10][R94.64] ;  /* 0x0000000a5ee07981 */ /* 0x000322000c1e1500 */
[----:B------:R-:W-:-:S03]  /*2fc0*/  IMAD.WIDE R88, R12, 0x2, R64 ;  /* 0x000000020c587825 */ /* 0x000fc600078e0240 */
[----:B------:R1:W4:Y:S01]  /*2fd0*/  LDG.E.U16 R225, desc[UR10][R104.64] ;  /* 0x0000000a68e17981 */ /* 0x000322000c1e1500 */
[----:B0-----:R-:W-:-:S03]  /*2fe0*/  IMAD.WIDE R90, R12, 0x2, R68 ;  /* 0x000000020c5a7825 */ /* 0x001fc600078e0244 */
[----:B------:R0:W4:Y:S01]  /*2ff0*/  LDG.E.U16 R226, desc[UR10][R106.64] ;  /* 0x0000000a6ae27981 */ /* 0x000122000c1e1500 */
[----:B-1----:R-:W-:-:S03]  /*3000*/  IMAD.WIDE R94, R12, 0x2, R72 ;  /* 0x000000020c5e7825 */ /* 0x002fc600078e0248 */
[----:B------:R1:W4:Y:S01]  /*3010*/  LDG.E.U16 R227, desc[UR10][R108.64] ;  /* 0x0000000a6ce37981 */ /* 0x000322000c1e1500 */
[----:B------:R-:W-:-:S03]  /*3020*/  IMAD.WIDE R104, R12, 0x2, R76 ;  /* 0x000000020c687825 */ /* 0x000fc600078e024c */
[----:B------:R-:W4:Y:S01]  /*3030*/  LDG.E.U16 R110, desc[UR10][R110.64] ;  /* 0x0000000a6e6e7981 */ /* 0x000f22000c1e1500 */
[----:B0-----:R-:W-:-:S03]  /*3040*/  IMAD.WIDE R106, R12, 0x2, R80 ;  /* 0x000000020c6a7825 */ /* 0x001fc600078e0250 */
[----:B------:R-:W4:Y:S01]  /*3050*/  LDG.E.U16 R112, desc[UR10][R112.64] ;  /* 0x0000000a70707981 */ /* 0x000f22000c1e1500 */
[----:B-1----:R-:W-:-:S03]  /*3060*/  IMAD.WIDE R108, R12, 0x2, R136 ;  /* 0x000000020c6c7825 */ /* 0x002fc600078e0288 */
[----:B------:R0:W4:Y:S04]  /*3070*/  LDG.E.U16 R84, desc[UR10][R84.64] ;  /* 0x0000000a54547981 */ /* 0x000128000c1e1500 */
[----:B------:R1:W4:Y:S04]  /*3080*/  LDG.E.U16 R86, desc[UR10][R86.64] ;  /* 0x0000000a56567981 */ /* 0x000328000c1e1500 */
[----:B------:R0:W4:Y:S04]  /*3090*/  LDG.E.U16 R88, desc[UR10][R88.64] ;  /* 0x0000000a58587981 */ /* 0x000128000c1e1500 */
[----:B------:R0:W4:Y:S04]  /*30a0*/  LDG.E.U16 R90, desc[UR10][R90.64] ;  /* 0x0000000a5a5a7981 */ /* 0x000128000c1e1500 */
[----:B------:R-:W4:Y:S04]  /*30b0*/  LDG.E.U16 R94, desc[UR10][R94.64] ;  /* 0x0000000a5e5e7981 */ /* 0x000f28000c1e1500 */
[----:B------:R0:W4:Y:S04]  /*30c0*/  LDG.E.U16 R113, desc[UR10][R104.64] ;  /* 0x0000000a68717981 */ /* 0x000128000c1e1500 */
[----:B------:R0:W4:Y:S04]  /*30d0*/  LDG.E.U16 R228, desc[UR10][R106.64] ;  /* 0x0000000a6ae47981 */ /* 0x000128000c1e1500 */
[----:B------:R-:W4:Y:S04]  /*30e0*/  LDG.E.U16 R229, desc[UR10][R108.64] ;  /* 0x0000000a6ce57981 */ /* 0x000f28000c1e1500 */
[----:B------:R-:W-:Y:S04]  /*30f0*/  LDS R152, [R152] ;  /* 0x0000000098987984 */ /* 0x000fe80000000800 */
[----:B------:R-:W-:Y:S04]  /*3100*/  LDS R153, [R153] ;  /* 0x0000000099997984 */ /* 0x000fe80000000800 */
[----:B------:R-:W-:Y:S04]  /*3110*/  LDS R154, [R154] ;  /* 0x000000009a9a7984 */ /* 0x000fe80000000800 */
[----:B------:R-:W-:Y:S01]  /*3120*/  LDS R155, [R155] ;  /* 0x000000009b9b7984 */ /* 0x000fe20000000800 */
[----:B------:R-:W-:-:S02]  /*3130*/  SHF.R.U32.HI R232, RZ, 0x1, R92 ;  /* 0x00000001ffe87819 */ /* 0x000fc4000001165c */
[C---:B------:R-:W-:Y:S02]  /*3140*/  LOP3.LUT R92, R0.reuse, 0x7, RZ, 0xc0, !PT ;  /* 0x00000007005c7812 */ /* 0x040fe400078ec0ff */
[C---:B0-----:R-:W-:Y:S01]  /*3150*/  LOP3.LUT R85, R0.reuse, 0xc0, RZ, 0xc0, !PT ;  /* 0x000000c000557812 */ /* 0x041fe200078ec0ff */
[----:B-1----:R-:W-:Y:S02]  /*3160*/  IMAD.SHL.U32 R87, R0, 0x2, RZ ;  /* 0x0000000200577824 */ /* 0x002fe400078e00ff */
[----:B------:R-:W-:Y:S01]  /*3170*/  IMAD.SHL.U32 R89, R92, 0x10, RZ ;  /* 0x000000105c597824 */ /* 0x000fe200078e00ff */
[----:B------:R-:W-:Y:S02]  /*3180*/  SHF.R.U32.HI R92, RZ, 0x2, R85 ;  /* 0x00000002ff5c7819 */ /* 0x000fe40000011655 */
[----:B------:R-:W-:Y:S02]  /*3190*/  LOP3.LUT R91, R0, 0x1f, RZ, 0xc0, !PT ;  /* 0x0000001f005b7812 */ /* 0x000fe400078ec0ff */
[----:B------:R-:W-:Y:S01]  /*31a0*/  LOP3.LUT R87, R92, 0x1fe, R87, 0x78, !PT ;  /* 0x000001fe5c577812 */ /* 0x000fe200078e7857 */
[----:B------:R-:W-:Y:S01]  /*31b0*/  BAR.SYNC.DEFER_BLOCKING 0x0 ;  /* 0x0000000000007b1d */ /* 0x000fe20000010000 */
[----:B------:R-:W-:-:S02]  /*31c0*/  LEA R91, R91, UR8, 0x7 ;  /* 0x000000085b5b7c11 */ /* 0x000fc4000f8e38ff */
[----:B------:R-:W-:Y:S02]  /*31d0*/  LOP3.LUT R232, R89, R232, RZ, 0x3c, !PT ;  /* 0x000000e859e87212 */ /* 0x000fe400078e3cff */
[----:B------:R-:W-:Y:S02]  /*31e0*/  F2FP.BF16.F32.PACK_AB R104, R128, R123 ;  /* 0x0000007b8068723e */ /* 0x000fe400000010ff */
[----:B------:R-:W-:Y:S01]  /*31f0*/  F2FP.BF16.F32.PACK_AB R105, R122, R121 ;  /* 0x000000797a69723e */ /* 0x000fe200000010ff */
[----:B------:R-:W-:Y:S01]  /*3200*/  IMAD.IADD R232, R232, 0x1, R91 ;  /* 0x00000001e8e87824 */ /* 0x000fe200078e025b */
[----:B------:R-:W-:Y:S02]  /*3210*/  F2FP.BF16.F32.PACK_AB R106, R120, R115 ;  /* 0x00000073786a723e */ /* 0x000fe400000010ff */
[----:B------:R-:W-:Y:S01]  /*3220*/  F2FP.BF16.F32.PACK_AB R107, R114, R93 ;  /* 0x0000005d726b723e */ /* 0x000fe200000010ff */
[----:B------:R-:W-:-:S05]  /*3230*/  IMAD.SHL.U32 R230, R0, 0x80, RZ ;  /* 0x0000008000e67824 */ /* 0x000fca00078e00ff */
[----:B------:R-:W-:Y:S01]  /*3240*/  LOP3.LUT R89, R89, 0x780, R230, 0xf8, !PT ;  /* 0x0000078059597812 */ /* 0x000fe200078ef8e6 */
[C---:B------:R-:W-:Y:S01]  /*3250*/  FMUL R114, R149.reuse, R102 ;  /* 0x0000006695727220 */ /* 0x040fe20000400000 */
[C---:B------:R-:W-:Y:S01]  /*3260*/  FMUL R115, R149.reuse, R103 ;  /* 0x0000006795737220 */ /* 0x040fe20000400000 */
[C---:B------:R-:W-:Y:S01]  /*3270*/  FMUL R96, R148.reuse, R96 ;  /* 0x0000006094607220 */ /* 0x040fe20000400000 */
[----:B------:R-:W-:Y:S01]  /*3280*/  FMUL R97, R148, R97 ;  /* 0x0000006194617220 */ /* 0x000fe20000400000 */
[C---:B------:R-:W-:Y:S01]  /*3290*/  FMUL R98, R149.reuse, R98 ;  /* 0x0000006295627220 */ /* 0x040fe20000400000 */
[----:B------:R-:W-:Y:S01]  /*32a0*/  FMUL R99, R149, R99 ;  /* 0x0000006395637220 */ /* 0x000fe20000400000 */
[C---:B------:R-:W-:Y:S01]  /*32b0*/  FMUL R116, R150.reuse, R116 ;  /* 0x0000007496747220 */ /* 0x040fe20000400000 */
[----:B------:R-:W-:Y:S01]  /*32c0*/  FMUL R117, R150, R117 ;  /* 0x0000007596757220 */ /* 0x000fe20000400000 */
[C---:B------:R-:W-:Y:S01]  /*32d0*/  FMUL R118, R151.reuse, R118 ;  /* 0x0000007697767220 */ /* 0x040fe20000400000 */
[----:B------:R-:W-:Y:S01]  /*32e0*/  FMUL R119, R151, R119 ;  /* 0x0000007797777220 */ /* 0x000fe20000400000 */
[----:B--2---:R-:W-:Y:S04]  /*32f0*/  STS.U16 [R87+UR8], R17 ;  /* 0x0000001157007988 */ /* 0x004fe80008000408 */
[----:B-----5:R0:W-:Y:S02]  /*3300*/  STS.U16 [R87+UR8+0x400], R130 ;  /* 0x0004008257007988 */ /* 0x0201e40008000408 */
[----:B0-----:R-:W-:-:S02]  /*3310*/  LOP3.LUT R130, R87, 0x40, RZ, 0x3c, !PT ;  /* 0x0000004057827812 */ /* 0x001fc400078e3cff */
[----:B---3--:R-:W-:Y:S04]  /*3320*/  STS.U16 [R87+UR8+0x800], R132 ;  /* 0x0008008457007988 */ /* 0x008fe80008000408 */
        /* <DEDUP_REMOVED lines=12> */
[----:B------:R0:W-:Y:S04]  /*33f0*/  STS.U16 [R87+UR8+0x3000], R112 ;  /* 0x0030007057007988 */ /* 0x0001e80008000408 */
        /* <DEDUP_REMOVED lines=16> */
[----:B------:R-:W-:Y:S01]  /*3500*/  STSM.16.M88.4 [R232+0x6000], R104 ;  /* 0x00600068e8007844 */ /* 0x000fe20000000200 */
[----:B------:R-:W-:Y:S01]  /*3510*/  BAR.SYNC.DEFER_BLOCKING 0x0 ;  /* 0x0000000000007b1d */ /* 0x000fe20000010000 */
[----:B------:R-:W-:-:S05]  /*3520*/  LOP3.LUT R17, R89, 0x10, R0, 0x78, !PT ;  /* 0x0000001059117812 */ /* 0x000fca00078e7800 */
[----:B------:R-:W-:Y:S04]  /*3530*/  LDSM.16.M88.4 R108, [R17+UR8+0x6000] ;  /* 0x00600008116c783b */ /* 0x000fe80008000200 */
[----:B------:R-:W2:Y:S04]  /*3540*/  LDSM.16.M88.4 R84, [R9+UR8] ;  /* 0x000000080954783b */ /* 0x000ea80008000200 */
[----:B------:R-:W3:Y:S04]  /*3550*/  LDSM.16.M88.4 R88, [R9+UR8+0x2000] ;  /* 0x002000080958783b */ /* 0x000ee80008000200 */
[----:B------:R4:W5:Y:S01]  /*3560*/  LDSM.16.M88.4 R92, [R17+UR8+0x6800] ;  /* 0x00680008115c783b */ /* 0x0009620008000200 */
[C---:B------:R-:W-:Y:S01]  /*3570*/  LOP3.LUT R120, R17.reuse, 0x20, RZ, 0x3c, !PT ;  /* 0x0000002011787812 */ /* 0x040fe200078e3cff */
[C---:B0-----:R-:W-:Y:S01]  /*3580*/  FMUL R112, R148.reuse, R100 ;  /* 0x0000006494707220 */ /* 0x041fe20000400000 */
[----:B-1----:R-:W-:Y:S01]  /*3590*/  FMUL R113, R148, R101 ;  /* 0x0000006594717220 */ /* 0x002fe20000400000 */
[----:B------:R-:W-:Y:S04]  /*35a0*/  LDSM.16.M88.4 R128, [R14+UR8+0x2000] ;  /* 0x002000080e80783b */ /* 0x000fe80008000200 */
[----:B------:R-:W0:Y:S04]  /*35b0*/  LDSM.16.M88.4 R100, [R120+UR8+0x6000] ;  /* 0x006000087864783b */ /* 0x000e280008000200 */
[----:B------:R-:W1:Y:S01]  /*35c0*/  LDSM.16.M88.4 R104, [R120+UR8+0x6800] ;  /* 0x006800087868783b */ /* 0x000e620008000200 */
[----:B----4-:R-:W-:-:S05]  /*35d0*/  LOP3.LUT R17, R17, 0x40, RZ, 0x3c, !PT ;  /* 0x0000004011117812 */ /* 0x010fca00078e3cff */
[----:B------:R-:W-:Y:S04]  /*35e0*/  LDSM.16.M88.4 R120, [R17+UR8+0x6000] ;  /* 0x006000081178783b */ /* 0x000fe80008000200 */
[----:B------:R4:W-:Y:S01]  /*35f0*/  LDSM.16.M88.4 R132, [R17+UR8+0x6800] ;  /* 0x006800081184783b */ /* 0x0009e20008000200 */
[----:B------:R-:W-:Y:S01]  /*3600*/  UIADD3 UR4, UPT, UPT, UR4, 0x40, URZ ;  /* 0x0000004004047890 */ /* 0x000fe2000fffe0ff */
[----:B----4-:R-:W4:Y:S01]  /*3610*/  LDC R17, c[0x0][0x3d4] ;  /* 0x0000f500ff117b82 */ /* 0x010f220000000800 */
[C---:B--2---:R-:W-:Y:S08]  /*3620*/  HMMA.16816.F32.BF16 R96, R108.reuse, R84, R96 ;  /* 0x000000546c60723c */ /* 0x044ff00000041860 */
[----:B---3--:R-:W-:Y:S01]  /*3630*/  HMMA.16816.F32.BF16 R108, R108, R88, R112 ;  /* 0x000000586c6c723c */ /* 0x008fe20000041870 */
[C---:B------:R-:W-:Y:S01]  /*3640*/  FMUL R112, R150.reuse, R124 ;  /* 0x0000007c96707220 */ /* 0x040fe20000400000 */
[----:B------:R-:W-:Y:S01]  /*3650*/  FMUL R113, R150, R125 ;  /* 0x0000007d96717220 */ /* 0x000fe20000400000 */
[C---:B------:R-:W-:Y:S01]  /*3660*/  FMUL R114, R151.reuse, R126 ;  /* 0x0000007e97727220 */ /* 0x040fe20000400000 */
[----:B------:R-:W-:-:S02]  /*3670*/  FMUL R115, R151, R127 ;  /* 0x0000007f97737220 */ /* 0x000fc40000400000 */
[----:B------:R-:W2:Y:S02]  /*3680*/  LDSM.16.M88.4 R124, [R14+UR8] ;  /* 0x000000080e7c783b */ /* 0x000ea40008000200 */
[C---:B-----5:R-:W-:Y:S01]  /*3690*/  HMMA.16816.F32.BF16 R116, R92.reuse, R88, R116 ;  /* 0x000000585c74723c */ /* 0x060fe20000041874 */
[----:B------:R-:W3:Y:S07]  /*36a0*/  LDC R88, c[0x0][0x3c4] ;  /* 0x0000f100ff587b82 */ /* 0x000eee0000000800 */
[----:B------:R-:W-:Y:S08]  /*36b0*/  HMMA.16816.F32.BF16 R112, R92, R84, R112 ;  /* 0x000000545c70723c */ /* 0x000ff00000041870 */
[C---:B0-----:R-:W-:Y:S08]  /*36c0*/  HMMA.16816.F32.BF16 R96, R100.reuse, R86, R96 ;  /* 0x000000566460723c */ /* 0x041ff00000041860 */
[----:B------:R-:W-:Y:S01]  /*36d0*/  HMMA.16816.F32.BF16 R108, R100, R90, R108 ;  /* 0x0000005a646c723c */ /* 0x000fe2000004186c */
[----:B------:R-:W0:Y:S07]  /*36e0*/  LDSM.16.M88.4 R100, [R13+UR8+0x6000] ;  /* 0x006000080d64783b */ /* 0x000e2e0008000200 */
[C---:B-1----:R-:W-:Y:S01]  /*36f0*/  HMMA.16816.F32.BF16 R112, R104.reuse, R86, R112 ;  /* 0x000000566870723c */ /* 0x042fe20000041870 */
[----:B------:R-:W1:Y:S07]  /*3700*/  LDSM.16.M88.4 R84, [R13+UR8+0x6800] ;  /* 0x006800080d54783b */ /* 0x000e6e0008000200 */
[----:B------:R-:W-:Y:S08]  /*3710*/  HMMA.16816.F32.BF16 R116, R104, R90, R116 ;  /* 0x0000005a6874723c */ /* 0x000ff00000041874 */
[C---:B--2---:R-:W-:Y:S08]  /*3720*/  HMMA.16816.F32.BF16 R96, R120.reuse, R124, R96 ;  /* 0x0000007c7860723c */ /* 0x044ff00000041860 */
[----:B------:R-:W-:Y:S08]  /*3730*/  HMMA.16816.F32.BF16 R108, R120, R128, R108 ;  /* 0x00000080786c723c */ /* 0x000ff0000004186c */
[C---:B------:R-:W-:Y:S08]  /*3740*/  HMMA.16816.F32.BF16 R112, R132.reuse, R124, R112 ;  /* 0x0000007c8470723c */ /* 0x040ff00000041870 */
[----:B------:R-:W-:Y:S01]  /*3750*/  HMMA.16816.F32.BF16 R116, R132, R128, R116 ;  /* 0x000000808474723c */ /* 0x000fe20000041874 */
[----:B------:R-:W-:Y:S01]  /*3760*/  ISETP.LE.AND P2, PT, R3, UR4, PT ;  /* 0x0000000403007c0c */ /* 0x000fe2000bf43270 */
[----:B------:R-:W-:Y:S01]  /*3770*/  FFMA2 R212, R212.F32x2.HI_LO, R148.F32x2.HI_LO, R152.F32x2.HI_LO ;  /* 0x00000094d4d47249 */ /* 0x000fe20000000098 */
[----:B----4-:R-:W-:Y:S01]  /*3780*/  LEA R12, R17, R12, 0x6 ;  /* 0x0000000c110c7211 */ /* 0x010fe200078e30ff */
[----:B------:R-:W-:-:S04]  /*3790*/  FFMA2 R210, R210.F32x2.HI_LO, R150.F32x2.HI_LO, R154.F32x2.HI_LO ;  /* 0x00000096d2d27249 */ /* 0x000fc8000000009a */
[----:B0-----:R-:W-:Y:S01]  /*37a0*/  HMMA.16816.F32.BF16 R96, R100, R126, R96 ;  /* 0x0000007e6460723c */ /* 0x001fe20000041860 */
[----:B---3--:R-:W-:Y:S02]  /*37b0*/  IMAD R11, R88, 0x40, R11 ;  /* 0x00000040580b7824 */ /* 0x008fe400078e020b */
[----:B------:R-:W-:Y:S02]  /*37c0*/  IMAD.MOV.U32 R17, RZ, RZ, R168 ;  /* 0x000000ffff117224 */ /* 0x000fe400078e00a8 */
[----:B------:R-:W-:-:S03]  /*37d0*/  IMAD.MOV.U32 R132, RZ, RZ, R169 ;  /* 0x000000ffff847224 */ /* 0x000fc600078e00a9 */
[----:B------:R-:W-:Y:S01]  /*37e0*/  HMMA.16816.F32.BF16 R100, R100, R130, R108 ;  /* 0x000000826464723c */ /* 0x000fe2000004186c */
[----:B------:R-:W-:Y:S02]  /*37f0*/  IMAD.MOV.U32 R133, RZ, RZ, R166 ;  /* 0x000000ffff857224 */ /* 0x000fe400078e00a6 */
[----:B------:R-:W-:-:S05]  /*3800*/  IMAD.MOV.U32 R134, RZ, RZ, R167 ;  /* 0x000000ffff867224 */ /* 0x000fca00078e00a7 */
[C---:B-1----:R-:W-:Y:S08]  /*3810*/  HMMA.16816.F32.BF16 R124, R84.reuse, R126, R112 ;  /* 0x0000007e547c723c */ /* 0x042ff00000041870 */
[----:B------:R-:W-:Y:S01]  /*3820*/  HMMA.16816.F32.BF16 R116, R84, R130, R116 ;  /* 0x000000825474723c */ /* 0x000fe20000041874 */
[----:B------:R-:W-:-:S04]  /*3830*/  NOP ;  /* 0x0000000000007918 */ /* 0x000fc80000000000 */
[----:B------:R-:W-:-:S15]  /*3840*/  @!P2 BRA `(.L_x_9) ;  /* 0xffffffe00024a947 */ /* 0x000fde000383ffff */
.L_x_0:
[C---:B------:R-:W-:Y:S01]  /*3850*/  FMUL R3, R213.reuse, 8388608 ;  /* 0x4b000000d5037820 */ /* 0x040fe20000400000 */
[C---:B------:R-:W-:Y:S01]  /*3860*/  LOP3.LUT R6, R0.reuse, 0x3f, RZ, 0xc0, !PT ;  /* 0x0000003f00067812 */ /* 0x040fe200078ec0ff */
[----:B------:R-:W-:Y:S01]  /*3870*/  BAR.SYNC.DEFER_BLOCKING 0x0 ;  /* 0x0000000000007b1d */ /* 0x000fe20000010000 */
[----:B------:R-:W-:Y:S02]  /*3880*/  LOP3.LUT R39, R0, 0x18, RZ, 0xc0, !PT ;  /* 0x0000001800277812 */ /* 0x000fe400078ec0ff */
[----:B------:R-:W-:Y:S02]  /*3890*/  FSETP.GEU.AND P6, PT, R213, 1.175494350822287508e-38, PT ;  /* 0x00800000d500780b */ /* 0x000fe40003fce000 */
[----:B------:R-:W-:Y:S01]  /*38a0*/  FSETP.GT.AND P3, PT, |R212|, 8.50705917302346158658e+37, PT ;  /* 0x7e800000d400780b */ /* 0x000fe20003f64200 */
[----:B------:R-:W-:Y:S01]  /*38b0*/  IMAD R6, R39, 0x40, R6 ;  /* 0x0000004027067824 */ /* 0x000fe200078e0206 */
[----:B------:R-:W-:Y:S01]  /*38c0*/  FSEL R40, R3, R213, !P6 ;  /* 0x000000d503287208 */ /* 0x000fe20007000000 */
[----:B------:R-:W0:Y:S01]  /*38d0*/  LDC R32, c[0x0][0x3e8] ;  /* 0x0000fa00ff207b82 */ /* 0x000e220000000800 */
[----:B------:R-:W-:Y:S01]  /*38e0*/  LOP3.LUT R3, R0, 0xc0, RZ, 0xc0, !PT ;  /* 0x000000c000037812 */ /* 0x000fe200078ec0ff */
[----:B------:R-:W-:Y:S01]  /*38f0*/  IMAD.SHL.U32 R6, R6, 0x4, RZ ;  /* 0x0000000406067824 */ /* 0x000fe200078e00ff */
[----:B------:R-:W-:Y:S01]  /*3900*/  FSETP.GT.AND P4, PT, |R213|, 8.50705917302346158658e+37, PT ;  /* 0x7e800000d500780b */ /* 0x000fe20003f84200 */
[----:B------:R-:W1:Y:S01]  /*3910*/  LDCU.64 UR6, c[0x0][0x3e0] ;  /* 0x00007c00ff0677ac */ /* 0x000e620008000a00 */
[----:B------:R-:W-:-:S02]  /*3920*/  SHF.R.U32.HI R3, RZ, 0x1, R3 ;  /* 0x00000001ff037819 */ /* 0x000fc40000011603 */
[----:B------:R-:W-:Y:S01]  /*3930*/  FSETP.GEU.AND P2, PT, |R212|, 1.175494350822287508e-38, PT ;  /* 0x00800000d400780b */ /* 0x000fe20003f4e200 */
[----:B------:R-:W2:Y:S01]  /*3940*/  LDC.64 R34, c[0x0][0x398] ;  /* 0x0000e600ff227b82 */ /* 0x000ea20000000a00 */
[----:B------:R-:W-:Y:S01]  /*3950*/  FSETP.GEU.AND P5, PT, |R213|, 1.175494350822287508e-38, PT ;  /* 0x00800000d500780b */ /* 0x000fe20003fae200 */
[----:B------:R-:W-:Y:S01]  /*3960*/  @P3 FMUL R101, R101, 0.25 ;  /* 0x3e80000065653820 */ /* 0x000fe20000400000 */
[----:B------:R-:W-:Y:S01]  /*3970*/  LOP3.LUT R30, R6, R3, RZ, 0x3c, !PT ;  /* 0x00000003061e7212 */ /* 0x000fe200078e3cff */
[C---:B------:R-:W-:Y:S01]  /*3980*/  FMUL R3, R212.reuse, 8388608 ;  /* 0x4b000000d4037820 */ /* 0x040fe20000400000 */
[----:B------:R-:W-:Y:S01]  /*3990*/  FSETP.GEU.AND P1, PT, R212, 1.175494350822287508e-38, PT ;  /* 0x00800000d400780b */ /* 0x000fe20003f2e000 */
[----:B------:R-:W-:Y:S01]  /*39a0*/  VIADD R6, R40, 0xc0cafb0d ;  /* 0xc0cafb0d28067836 */ /* 0x000fe20000000000 */
[----:B------:R-:W-:Y:S01]  /*39b0*/  LOP3.LUT R31, R0, 0x3, RZ, 0xc0, !PT ;  /* 0x00000003001f7812 */ /* 0x000fe200078ec0ff */
[----:B------:R-:W-:Y:S01]  /*39c0*/  @P4 FMUL R213, R213, 0.25 ;  /* 0x3e800000d5d54820 */ /* 0x000fe20000400000 */
[----:B------:R-:W-:Y:S01]  /*39d0*/  FSEL R33, R3, R212, !P1 ;  /* 0x000000d403217208 */ /* 0x000fe20004800000 */
[----:B------:R-:W-:Y:S01]  /*39e0*/  @P3 FMUL R212, R212, 0.25 ;  /* 0x3e800000d4d43820 */ /* 0x000fe20000400000 */
[----:B------:R-:W-:Y:S01]  /*39f0*/  @P4 FMUL R103, R103, 0.25 ;  /* 0x3e80000067674820 */ /* 0x000fe20000400000 */
[----:B------:R-:W-:Y:S01]  /*3a00*/  @P4 FMUL R102, R102, 0.25 ;  /* 0x3e80000066664820 */ /* 0x000fe20000400000 */
[----:B------:R-:W-:Y:S01]  /*3a10*/  @P4 FMUL R99, R99, 0.25 ;  /* 0x3e80000063634820 */ /* 0x000fe20000400000 */
[----:B------:R-:W-:Y:S01]  /*3a20*/  @P4 FMUL R98, R98, 0.25 ;  /* 0x3e80000062624820 */ /* 0x000fe20000400000 */
[C---:B------:R-:W-:Y:S01]  /*3a30*/  FMUL R3, R211.reuse, 8388608 ;  /* 0x4b000000d3037820 */ /* 0x040fe20000400000 */
[----:B------:R-:W-:Y:S01]  /*3a40*/  FSETP.GEU.AND P4, PT, R211, 1.175494350822287508e-38, PT ;  /* 0x00800000d300780b */ /* 0x000fe20003f8e000 */
[----:B------:R-:W-:Y:S01]  /*3a50*/  @!P2 FMUL R212, R212, 16777216 ;  /* 0x4b800000d4d4a820 */ /* 0x000fe20000400000 */
[----:B------:R-:W-:Y:S01]  /*3a60*/  LOP3.LUT R8, R0, 0xe0, RZ, 0xc0, !PT ;  /* 0x000000e000087812 */ /* 0x000fe200078ec0ff */
[----:B------:R-:W-:Y:S01]  /*3a70*/  @!P5 FMUL R213, R213, 16777216 ;  /* 0x4b800000d5d5d820 */ /* 0x000fe20000400000 */
[----:B------:R-:W-:Y:S01]  /*3a80*/  FSEL R5, RZ, -23, P6 ;  /* 0xc1b80000ff057808 */ /* 0x000fe20003000000 */
[----:B------:R-:W-:Y:S01]  /*3a90*/  @!P5 FMUL R103, R103, 16777216 ;  /* 0x4b8000006767d820 */ /* 0x000fe20000400000 */
[----:B------:R-:W-:Y:S01]  /*3aa0*/  FSETP.GT.AND P6, PT, |R211|, 8.50705917302346158658e+37, PT ;  /* 0x7e800000d300780b */ /* 0x000fe20003fc4200 */
[----:B------:R-:W-:Y:S01]  /*3ab0*/  @!P5 FMUL R102, R102, 16777216 ;  /* 0x4b8000006666d820 */ /* 0x000fe20000400000 */
[----:B------:R-:W-:Y:S01]  /*3ac0*/  LOP3.LUT R7, R6, 0xff800000, RZ, 0xc0, !PT ;  /* 0xff80000006077812 */ /* 0x000fe200078ec0ff */
[----:B------:R-:W-:Y:S01]  /*3ad0*/  @!P5 FMUL R99, R99, 16777216 ;  /* 0x4b8000006363d820 */ /* 0x000fe20000400000 */
[----:B------:R-:W-:Y:S01]  /*3ae0*/  FSEL R44, R3, R211, !P4 ;  /* 0x000000d3032c7208 */ /* 0x000fe20006000000 */
[----:B------:R-:W-:Y:S01]  /*3af0*/  @!P5 FMUL R98, R98, 16777216 ;  /* 0x4b8000006262d820 */ /* 0x000fe20000400000 */
[----:B------:R-:W3:Y:S01]  /*3b00*/  MUFU.RCP R9, R212 ;  /* 0x000000d400097308 */ /* 0x000ee20000001000 */
[----:B------:R-:W-:Y:S01]  /*3b10*/  FSEL R3, RZ, -23, P1 ;  /* 0xc1b80000ff037808 */ /* 0x000fe20000800000 */
[----:B------:R-:W-:Y:S01]  /*3b20*/  IMAD R31, R31, 0x4, R8 ;  /* 0x000000041f1f7824 */ /* 0x000fe200078e0208 */
[----:B------:R-:W-:Y:S01]  /*3b30*/  ISETP.GE.U32.AND P0, PT, R4, 0x20, PT ;  /* 0x000000200400780c */ /* 0x000fe20003f06070 */
[----:B------:R-:W-:Y:S01]  /*3b40*/  @P3 FMUL R100, R100, 0.25 ;  /* 0x3e80000064643820 */ /* 0x000fe20000400000 */
[----:B------:R-:W-:Y:S01]  /*3b50*/  FSETP.GEU.AND P5, PT, |R211|, 1.175494350822287508e-38, PT ;  /* 0x00800000d300780b */ /* 0x000fe20003fae200 */
[----:B------:R-:W-:Y:S01]  /*3b60*/  @P3 FMUL R97, R97, 0.25 ;  /* 0x3e80000061613820 */ /* 0x000fe20000400000 */
[----:B------:R-:W-:Y:S01]  /*3b70*/  FSETP.GT.AND P1, PT, |R210|, 8.50705917302346158658e+37, PT ;  /* 0x7e800000d200780b */ /* 0x000fe20003f24200 */
[----:B------:R-:W4:Y:S01]  /*3b80*/  MUFU.RCP R4, R213 ;  /* 0x000000d500047308 */ /* 0x000f220000001000 */
[----:B------:R-:W-:Y:S01]  /*3b90*/  I2FP.F32.S32 R8, R7 ;  /* 0x0000000700087245 */ /* 0x000fe20000201400 */
[----:B------:R-:W-:Y:S01]  /*3ba0*/  @P3 FMUL R96, R96, 0.25 ;  /* 0x3e80000060603820 */ /* 0x000fe20000400000 */
[----:B------:R-:W-:Y:S01]  /*3bb0*/  FSETP.GEU.AND P3, PT, |R210|, 1.175494350822287508e-38, PT ;  /* 0x00800000d200780b */ /* 0x000fe20003f6e200 */
[----:B------:R-:W-:Y:S01]  /*3bc0*/  @!P2 FMUL R101, R101, 16777216 ;  /* 0x4b8000006565a820 */ /* 0x000fe20000400000 */
[----:B------:R-:W-:Y:S01]  /*3bd0*/  @!P2 FMUL R100, R100, 16777216 ;  /* 0x4b8000006464a820 */ /* 0x000fe20000400000 */
[----:B------:R-:W-:Y:S01]  /*3be0*/  FFMA.FTZ R8, R8, 1.1920928955078125e-07, R5 ;  /* 0x3400000008087823 */ /* 0x000fe20000010005 */
[----:B------:R-:W-:Y:S01]  /*3bf0*/  @!P2 FMUL R97, R97, 16777216 ;  /* 0x4b8000006161a820 */ /* 0x000fe20000400000 */
[----:B------:R-:W-:Y:S01]  /*3c00*/  @!P2 FMUL R96, R96, 16777216 ;  /* 0x4b8000006060a820 */ /* 0x000fe20000400000 */
[C---:B------:R-:W-:Y:S01]  /*3c10*/  FMUL R5, R210.reuse, 8388608 ;  /* 0x4b000000d2057820 */ /* 0x040fe20000400000 */
[C---:B------:R-:W-:Y:S01]  /*3c20*/  FSETP.GEU.AND P2, PT, R210.reuse, 1.175494350822287508e-38, PT ;  /* 0x00800000d200780b */ /* 0x040fe20003f4e000 */
[----:B------:R-:W-:Y:S01]  /*3c30*/  @P6 FMUL R211, R211, 0.25 ;  /* 0x3e800000d3d36820 */ /* 0x000fe20000400000 */
[C---:B---3--:R-:W-:Y:S01]  /*3c40*/  FMUL R24, R9.reuse, R101 ;  /* 0x0000006509187220 */ /* 0x048fe20000400000 */
[----:B------:R-:W-:Y:S01]  /*3c50*/  FMUL R25, R9, R100 ;  /* 0x0000006409197220 */ /* 0x000fe20000400000 */
[----:B------:R-:W-:Y:S01]  /*3c60*/  FSEL R41, R5, R210, !P2 ;  /* 0x000000d205297208 */ /* 0x000fe20005000000 */
[----:B------:R-:W-:Y:S01]  /*3c70*/  @!P5 FMUL R211, R211, 16777216 ;  /* 0x4b800000d3d3d820 */ /* 0x000fe20000400000 */
[----:B------:R-:W-:Y:S01]  /*3c80*/  @P1 FMUL R210, R210, 0.25 ;  /* 0x3e800000d2d21820 */ /* 0x000fe20000400000 */
[C---:B------:R-:W-:Y:S01]  /*3c90*/  FMUL R29, R9.reuse, R97 ;  /* 0x00000061091d7220 */ /* 0x040fe20000400000 */
[----:B------:R-:W-:Y:S01]  /*3ca0*/  FMUL R28, R9, R96 ;  /* 0x00000060091c7220 */ /* 0x000fe20000400000 */
[----:B----4-:R-:W-:Y:S01]  /*3cb0*/  FMUL R22, R4, R103 ;  /* 0x0000006704167220 */ /* 0x010fe20000400000 */
[----:B------:R-:W3:Y:S01]  /*3cc0*/  MUFU.RCP R9, R211 ;  /* 0x000000d300097308 */ /* 0x000ee20000001000 */
[----:B------:R-:W-:Y:S01]  /*3cd0*/  @!P3 FMUL R210, R210, 16777216 ;  /* 0x4b800000d2d2b820 */ /* 0x000fe20000400000 */
[C---:B------:R-:W-:Y:S01]  /*3ce0*/  FMUL R23, R4.reuse, R102 ;  /* 0x0000006604177220 */ /* 0x040fe20000400000 */
[C---:B------:R-:W-:Y:S01]  /*3cf0*/  FMUL R27, R4.reuse, R99 ;  /* 0x00000063041b7220 */ /* 0x040fe20000400000 */
[----:B------:R-:W-:Y:S01]  /*3d00*/  FMUL R26, R4, R98 ;  /* 0x00000062041a7220 */ /* 0x000fe20000400000 */
[----:B------:R-:W-:Y:S01]  /*3d10*/  IADD3 R4, PT, PT, R33, -0x3f3504f3, RZ ;  /* 0xc0cafb0d21047810 */ /* 0x000fe20007ffe0ff */
[----:B------:R-:W-:Y:S01]  /*3d20*/  @P6 FMUL R119, R119, 0.25 ;  /* 0x3e80000077776820 */ /* 0x000fe20000400000 */
[----:B------:R-:W-:Y:S01]  /*3d30*/  @P6 FMUL R118, R118, 0.25 ;  /* 0x3e80000076766820 */ /* 0x000fe20000400000 */
[----:B------:R-:W4:Y:S01]  /*3d40*/  MUFU.RCP R13, R210 ;  /* 0x000000d2000d7308 */ /* 0x000f220000001000 */
[----:B------:R-:W-:Y:S01]  /*3d50*/  LOP3.LUT R4, R4, 0xff800000, RZ, 0xc0, !PT ;  /* 0xff80000004047812 */ /* 0x000fe200078ec0ff */
[----:B------:R-:W-:Y:S01]  /*3d60*/  @P6 FMUL R127, R127, 0.25 ;  /* 0x3e8000007f7f6820 */ /* 0x000fe20000400000 */
[----:B------:R-:W-:Y:S01]  /*3d70*/  @P6 FMUL R126, R126, 0.25 ;  /* 0x3e8000007e7e6820 */ /* 0x000fe20000400000 */
[----:B------:R-:W-:Y:S01]  /*3d80*/  VIADD R10, R44, 0xc0cafb0d ;  /* 0xc0cafb0d2c0a7836 */ /* 0x000fe20000000000 */
[----:B------:R-:W-:Y:S01]  /*3d90*/  I2FP.F32.S32 R6, R4 ;  /* 0x0000000400067245 */ /* 0x000fe20000201400 */
[----:B------:R-:W-:Y:S01]  /*3da0*/  @!P5 FMUL R119, R119, 16777216 ;  /* 0x4b8000007777d820 */ /* 0x000fe20000400000 */
[----:B------:R-:W-:Y:S01]  /*3db0*/  @!P5 FMUL R118, R118, 16777216 ;  /* 0x4b8000007676d820 */ /* 0x000fe20000400000 */
[----:B------:R-:W-:Y:S01]  /*3dc0*/  @!P5 FMUL R127, R127, 16777216 ;  /* 0x4b8000007f7fd820 */ /* 0x000fe20000400000 */
[----:B------:R-:W-:Y:S01]  /*3dd0*/  @!P5 FMUL R126, R126, 16777216 ;  /* 0x4b8000007e7ed820 */ /* 0x000fe20000400000 */
[----:B------:R-:W-:Y:S01]  /*3de0*/  @P1 FMUL R116, R116, 0.25 ;  /* 0x3e80000074741820 */ /* 0x000fe20000400000 */
[----:B------:R-:W-:Y:S01]  /*3df0*/  @P1 FMUL R124, R124, 0.25 ;  /* 0x3e8000007c7c1820 */ /* 0x000fe20000400000 */
[----:B------:R-:W-:Y:S01]  /*3e00*/  @P1 FMUL R117, R117, 0.25 ;  /* 0x3e80000075751820 */ /* 0x000fe20000400000 */
[----:B------:R-:W-:Y:S01]  /*3e10*/  @P1 FMUL R125, R125, 0.25 ;  /* 0x3e8000007d7d1820 */ /* 0x000fe20000400000 */
[----:B------:R-:W-:Y:S01]  /*3e20*/  LOP3.LUT R11, R10, 0xff800000, RZ, 0xc0, !PT ;  /* 0xff8000000a0b7812 */ /* 0x000fe200078ec0ff */
[----:B------:R-:W-:Y:S01]  /*3e30*/  FFMA.FTZ R3, R6, 1.1920928955078125e-07, R3 ;  /* 0x3400000006037823 */ /* 0x000fe20000010003 */
[----:B------:R-:W-:-:S02]  /*3e40*/  VIADD R6, R41, 0xc0cafb0d ;  /* 0xc0cafb0d29067836 */ /* 0x000fc40000000000 */
[C---:B---3--:R-:W-:Y:S01]  /*3e50*/  FMUL R14, R9.reuse, R119 ;  /* 0x00000077090e7220 */ /* 0x048fe20000400000 */
[C---:B------:R-:W-:Y:S01]  /*3e60*/  FMUL R15, R9.reuse, R118 ;  /* 0x00000076090f7220 */ /* 0x040fe20000400000 */
[C---:B------:R-:W-:Y:S01]  /*3e70*/  FMUL R19, R9.reuse, R127 ;  /* 0x0000007f09137220 */ /* 0x040fe20000400000 */
[----:B------:R-:W-:Y:S01]  /*3e80*/  FMUL R18, R9, R126 ;  /* 0x0000007e09127220 */ /* 0x000fe20000400000 */
[----:B------:R-:W-:Y:S01]  /*3e90*/  @!P3 FMUL R116, R116, 16777216 ;  /* 0x4b8000007474b820 */ /* 0x000fe20000400000 */
[----:B------:R-:W-:Y:S01]  /*3ea0*/  @!P3 FMUL R124, R124, 16777216 ;  /* 0x4b8000007c7cb820 */ /* 0x000fe20000400000 */
[----:B------:R-:W-:Y:S01]  /*3eb0*/  FSEL R9, RZ, -23, P4 ;  /* 0xc1b80000ff097808 */ /* 0x000fe20002000000 */
[----:B------:R-:W-:Y:S01]  /*3ec0*/  @!P3 FMUL R117, R117, 16777216 ;  /* 0x4b8000007575b820 */ /* 0x000fe20000400000 */
[----:B------:R-:W-:Y:S01]  /*3ed0*/  @!P3 FMUL R125, R125, 16777216 ;  /* 0x4b8000007d7db820 */ /* 0x000fe20000400000 */
[----:B------:R-:W-:Y:S01]  /*3ee0*/  I2FP.F32.S32 R12, R11 ;  /* 0x0000000b000c7245 */ /* 0x000fe20000201400 */
[C---:B----4-:R-:W-:Y:S01]  /*3ef0*/  FMUL R17, R13.reuse, R116 ;  /* 0x000000740d117220 */ /* 0x050fe20000400000 */
[----:B------:R-:W-:Y:S01]  /*3f00*/  LOP3.LUT R46, R0, 0x1c, RZ, 0xc0, !PT ;  /* 0x0000001c002e7812 */ /* 0x000fe200078ec0ff */
[C---:B------:R-:W-:Y:S01]  /*3f10*/  FMUL R20, R13.reuse, R124 ;  /* 0x0000007c0d147220 */ /* 0x040fe20000400000 */
[----:B------:R-:W-:Y:S01]  /*3f20*/  LOP3.LUT R6, R6, 0xff800000, RZ, 0xc0, !PT ;  /* 0xff80000006067812 */ /* 0x000fe200078ec0ff */
[C---:B------:R-:W-:Y:S01]  /*3f30*/  FMUL R16, R13.reuse, R117 ;  /* 0x000000750d107220 */ /* 0x040fe20000400000 */
[----:B------:R-:W-:Y:S01]  /*3f40*/  FMUL R21, R13, R125 ;  /* 0x0000007d0d157220 */ /* 0x000fe20000400000 */
[----:B------:R-:W-:Y:S01]  /*3f50*/  FFMA.FTZ R13, R12, 1.1920928955078125e-07, R9 ;  /* 0x340000000c0d7823 */ /* 0x000fe20000010009 */
[----:B------:R-:W-:Y:S01]  /*3f60*/  IMAD.IADD R7, R40, 0x1, -R7 ;  /* 0x0000000128077824 */ /* 0x000fe200078e0a07 */
[----:B------:R-:W-:Y:S01]  /*3f70*/  F2FP.BF16.F32.PACK_AB R25, R25, R28 ;  /* 0x0000001c1919723e */ /* 0x000fe200000010ff */
[----:B------:R-:W-:Y:S01]  /*3f80*/  IMAD.U32 R9, R31, 0x8, R46 ;  /* 0x000000081f097824 */ /* 0x000fe200078e002e */
[----:B------:R-:W-:Y:S01]  /*3f90*/  F2FP.BF16.F32.PACK_AB R24, R24, R29 ;  /* 0x0000001d1818723e */ /* 0x000fe200000010ff */
[----:B------:R-:W-:Y:S01]  /*3fa0*/  FADD R7, R7, -1 ;  /* 0xbf80000007077421 */ /* 0x000fe20000000000 */
[----:B------:R-:W-:Y:S01]  /*3fb0*/  I2FP.F32.S32 R10, R6 ;  /* 0x00000006000a7245 */ /* 0x000fe20000201400 */
[----:B------:R-:W-:Y:S01]  /*3fc0*/  IMAD.IADD R6, R41, 0x1, -R6 ;  /* 0x0000000129067824 */ /* 0x000fe200078e0a06 */
[----:B------:R-:W-:Y:S01]  /*3fd0*/  F2FP.BF16.F32.PACK_AB R17, R17, R20 ;  /* 0x000000141111723e */ /* 0x000fe200000010ff */
[----:B------:R-:W-:Y:S01]  /*3fe0*/  IMAD.MOV.U32 R20, RZ, RZ, 0x3dc6b27f ;  /* 0x3dc6b27fff147424 */ /* 0x000fe200078e00ff */
[----:B------:R-:W-:Y:S01]  /*3ff0*/  F2FP.BF16.F32.PACK_AB R15, R15, R18 ;  /* 0x000000120f0f723e */ /* 0x000fe200000010ff */
[----:B------:R-:W-:Y:S01]  /*4000*/  IMAD.IADD R4, R33, 0x1, -R4 ;  /* 0x0000000121047824 */ /* 0x000fe200078e0a04 */
[----:B------:R-:W-:Y:S01]  /*4010*/  F2FP.BF16.F32.PACK_AB R19, R14, R19 ;  /* 0x000000130e13723e */ /* 0x000fe200000010ff */
[----:B------:R-:W-:Y:S01]  /*4020*/  STS [R9+UR8], R25 ;  /* 0x0000001909007988 */ /* 0x000fe20008000808 */
[C---:B------:R-:W-:Y:S01]  /*4030*/  LOP3.LUT R12, R9.reuse, 0x20, RZ, 0x3c, !PT ;  /* 0x00000020090c7812 */ /* 0x040fe200078e3cff */
[----:B------:R-:W-:Y:S01]  /*4040*/  FADD R4, R4, -1 ;  /* 0xbf80000004047421 */ /* 0x000fe20000000000 */
[C---:B------:R-:W-:Y:S01]  /*4050*/  LOP3.LUT R14, R9.reuse, 0x40, RZ, 0x3c, !PT ;  /* 0x00000040090e7812 */ /* 0x040fe200078e3cff */
[----:B------:R3:W-:Y:S01]  /*4060*/  STS [R9+UR8+0x80], R24 ;  /* 0x0000801809007988 */ /* 0x0007e20008000808 */
[----:B------:R-:W-:Y:S01]  /*4070*/  LOP3.LUT R18, R9, 0x60, RZ, 0x3c, !PT ;  /* 0x0000006009127812 */ /* 0x000fe200078e3cff */
[----:B-1----:R-:W-:Y:S01]  /*4080*/  UIMAD UR6, UR9, UR6, URZ ;  /* 0x00000006090672a4 */ /* 0x002fe2000f8e02ff */
[----:B------:R-:W-:-:S02]  /*4090*/  FSEL R5, RZ, -23, P2 ;  /* 0xc1b80000ff057808 */ /* 0x000fc40001000000 */
[----:B------:R-:W-:Y:S01]  /*40a0*/  F2FP.BF16.F32.PACK_AB R23, R23, R26 ;  /* 0x0000001a1717723e */ /* 0x000fe200000010ff */
[----:B------:R-:W-:Y:S01]  /*40b0*/  USHF.L.U32 UR5, UR6, 0x1, URZ ;  /* 0x0000000106057899 */ /* 0x000fe200080006ff */
[----:B------:R-:W-:Y:S01]  /*40c0*/  F2FP.BF16.F32.PACK_AB R22, R22, R27 ;  /* 0x0000001b1616723e */ /* 0x000fe200000010ff */
[----:B------:R-:W-:Y:S01]  /*40d0*/  FFMA.FTZ R10, R10, 1.1920928955078125e-07, R5 ;  /* 0x340000000a0a7823 */ /* 0x000fe20000010005 */
[-C--:B------:R-:W-:Y:S01]  /*40e0*/  FFMA.FTZ R5, R4, R20.reuse, -0.16845393180847167969 ;  /* 0xbe2c7f3004057423 */ /* 0x080fe20000010014 */
[----:B---3--:R-:W-:Y:S01]  /*40f0*/  FADD R9, R6, -1 ;  /* 0xbf80000006097421 */ /* 0x008fe20000000000 */
[C---:B------:R-:W-:Y:S01]  /*4100*/  FFMA.FTZ R6, R7.reuse, R20, -0.16845393180847167969 ;  /* 0xbe2c7f3007067423 */ /* 0x040fe20000010014 */
[----:B------:R-:W-:Y:S01]  /*4110*/  IADD3 R11, PT, PT, R44, -R11, RZ ;  /* 0x8000000b2c0b7210 */ /* 0x000fe20007ffe0ff */
[----:B------:R-:W-:Y:S01]  /*4120*/  FFMA.FTZ R5, R4, R5, 0.1716887056827545166 ;  /* 0x3e2fcf2a04057423 */ /* 0x000fe20000010005 */
[----:B------:R-:W-:Y:S01]  /*4130*/  F2FP.BF16.F32.PACK_AB R16, R16, R21 ;  /* 0x000000151010723e */ /* 0x000fe200000010ff */
[----:B------:R-:W-:Y:S01]  /*4140*/  FFMA.FTZ R6, R7, R6, 0.1716887056827545166 ;  /* 0x3e2fcf2a07067423 */ /* 0x000fe20000010006 */
[----:B------:R-:W-:Y:S01]  /*4150*/  STS [R12+UR8+0x800], R23 ;  /* 0x000800170c007988 */ /* 0x000fe20008000808 */
[----:B------:R-:W-:Y:S01]  /*4160*/  FADD R11, R11, -1 ;  /* 0xbf8000000b0b7421 */ /* 0x000fe20000000000 */
[C---:B------:R-:W-:Y:S01]  /*4170*/  FFMA.FTZ R5, R4.reuse, R5, -0.17900948226451873779 ;  /* 0xbe374e4304057423 */ /* 0x040fe20000010005 */
[----:B------:R-:W-:Y:S01]  /*4180*/  FFMA.FTZ R6, R7, R6, -0.17900948226451873779 ;  /* 0xbe374e4307067423 */ /* 0x000fe20000010006 */
[----:B------:R1:W-:Y:S01]  /*4190*/  STS [R12+UR8+0x880], R22 ;  /* 0x000880160c007988 */ /* 0x0003e20008000808 */
[----:B------:R-:W-:Y:S01]  /*41a0*/  ISETP.GE.U32.AND P4, PT, R33, 0x7f800000, PT ;  /* 0x7f8000002100780c */ /* 0x000fe20003f86070 */
[----:B------:R-:W-:Y:S01]  /*41b0*/  FFMA.FTZ R5, R4, R5, 0.20512372255325317383 ;  /* 0x3e520bf404057423 */ /* 0x000fe20000010005 */
[C---:B------:R-:W-:Y:S01]  /*41c0*/  FFMA.FTZ R6, R7.reuse, R6, 0.20512372255325317383 ;  /* 0x3e520bf407067423 */ /* 0x040fe20000010006 */
[----:B------:R-:W-:Y:S01]  /*41d0*/  STS [R14+UR8+0x1000], R17 ;  /* 0x001000110e007988 */ /* 0x000fe20008000808 */
[----:B------:R-:W-:Y:S01]  /*41e0*/  ISETP.GE.U32.AND P5, PT, R40, 0x7f800000, PT ;  /* 0x7f8000002800780c */ /* 0x000fe20003fa6070 */
[----:B------:R-:W-:Y:S01]  /*41f0*/  FFMA.FTZ R5, R4, R5, -0.24046532809734344482 ;  /* 0xbe763c8b04057423 */ /* 0x000fe20000010005 */
[----:B------:R-:W-:Y:S01]  /*4200*/  FFMA.FTZ R6, R7, R6, -0.24046532809734344482 ;  /* 0xbe763c8b07067423 */ /* 0x000fe20000010006 */
[----:B------:R3:W-:Y:S01]  /*4210*/  STS [R14+UR8+0x1080], R16 ;  /* 0x001080100e007988 */ /* 0x0007e20008000808 */
[----:B------:R-:W-:Y:S01]  /*4220*/  ISETP.GE.U32.AND P2, PT, R44, 0x7f800000, PT ;  /* 0x7f8000002c00780c */ /* 0x000fe20003f46070 */
[----:B-1----:R-:W-:Y:S01]  /*4230*/  FFMA.FTZ R12, R9, R20, -0.16845393180847167969 ;  /* 0xbe2c7f30090c7423 */ /* 0x002fe20000010014 */
[----:B------:R-:W-:Y:S01]  /*4240*/  FFMA.FTZ R6, R7, R6, 0.28857114911079406738 ;  /* 0x3e93bf9907067423 */ /* 0x000fe20000010006 */
[C---:B------:R-:W-:Y:S01]  /*4250*/  FFMA.FTZ R5, R4.reuse, R5, 0.28857114911079406738 ;  /* 0x3e93bf9904057423 */ /* 0x040fe20000010005 */
[----:B------:R-:W-:Y:S01]  /*4260*/  ISETP.GE.U32.AND P1, PT, R41, 0x7f800000, PT ;  /* 0x7f8000002900780c */ /* 0x000fe20003f26070 */
[----:B------:R-:W-:Y:S01]  /*4270*/  FFMA.FTZ R12, R9, R12, 0.1716887056827545166 ;  /* 0x3e2fcf2a090c7423 */ /* 0x000fe2000001000c */
[----:B------:R-:W-:Y:S01]  /*4280*/  FFMA.FTZ R6, R7, R6, -0.36067417263984680176 ;  /* 0xbeb8aa4907067423 */ /* 0x000fe20000010006 */
[C---:B------:R-:W-:Y:S01]  /*4290*/  FFMA.FTZ R5, R4.reuse, R5, -0.36067417263984680176 ;  /* 0xbeb8aa4904057423 */ /* 0x040fe20000010005 */
[----:B------:R1:W-:Y:S01]  /*42a0*/  STS [R18+UR8+0x1800], R15 ;  /* 0x0018000f12007988 */ /* 0x0003e20008000808 */
[----:B---3--:R-:W-:Y:S01]  /*42b0*/  FFMA.FTZ R14, R11, R20, -0.16845393180847167969 ;  /* 0xbe2c7f300b0e7423 */ /* 0x008fe20000010014 */
[----:B------:R-:W-:Y:S01]  /*42c0*/  FFMA.FTZ R12, R9, R12, -0.17900948226451873779 ;  /* 0xbe374e43090c7423 */ /* 0x000fe2000001000c */
[----:B------:R-:W-:Y:S01]  /*42d0*/  FFMA.FTZ R6, R7, R6, 0.48089820146560668945 ;  /* 0x3ef6384a07067423 */ /* 0x000fe20000010006 */
[C---:B------:R-:W-:Y:S01]  /*42e0*/  FFMA.FTZ R5, R4.reuse, R5, 0.48089820146560668945 ;  /* 0x3ef6384a04057423 */ /* 0x040fe20000010005 */
[----:B------:R-:W-:Y:S01]  /*42f0*/  FFMA.FTZ R14, R11, R14, 0.1716887056827545166 ;  /* 0x3e2fcf2a0b0e7423 */ /* 0x000fe2000001000e */
[----:B------:R-:W-:Y:S01]  /*4300*/  FFMA.FTZ R12, R9, R12, 0.20512372255325317383 ;  /* 0x3e520bf4090c7423 */ /* 0x000fe2000001000c */
[----:B------:R-:W-:Y:S01]  /*4310*/  FFMA.FTZ R6, R7, R6, -0.72134751081466674805 ;  /* 0xbf38aa3b07067423 */ /* 0x000fe20000010006 */
[C---:B------:R-:W-:Y:S01]  /*4320*/  FFMA.FTZ R5, R4.reuse, R5, -0.72134751081466674805 ;  /* 0xbf38aa3b04057423 */ /* 0x040fe20000010005 */
[----:B------:R-:W-:Y:S01]  /*4330*/  FFMA.FTZ R14, R11, R14, -0.17900948226451873779 ;  /* 0xbe374e430b0e7423 */ /* 0x000fe2000001000e */
[----:B------:R-:W-:Y:S01]  /*4340*/  FFMA.FTZ R12, R9, R12, -0.24046532809734344482 ;  /* 0xbe763c8b090c7423 */ /* 0x000fe2000001000c */
[----:B------:R-:W-:Y:S01]  /*4350*/  FMUL R6, R7, R6 ;  /* 0x0000000607067220 */ /* 0x000fe20000400000 */
[C---:B------:R-:W-:Y:S01]  /*4360*/  FMUL R5, R4.reuse, R5 ;  /* 0x0000000504057220 */ /* 0x040fe20000400000 */
[----:B------:R-:W-:Y:S01]  /*4370*/  FFMA.FTZ R14, R11, R14, 0.20512372255325317383 ;  /* 0x3e520bf40b0e7423 */ /* 0x000fe2000001000e */
[----:B------:R-:W-:Y:S01]  /*4380*/  FFMA.FTZ R12, R9, R12, 0.28857114911079406738 ;  /* 0x3e93bf99090c7423 */ /* 0x000fe2000001000c */
[----:B------:R-:W-:Y:S01]  /*4390*/  FMUL R6, R7, R6 ;  /* 0x0000000607067220 */ /* 0x000fe20000400000 */
[C---:B------:R-:W-:Y:S01]  /*43a0*/  FMUL R5, R4.reuse, R5 ;  /* 0x0000000504057220 */ /* 0x040fe20000400000 */
[----:B------:R-:W-:Y:S01]  /*43b0*/  FFMA.FTZ R14, R11, R14, -0.24046532809734344482 ;  /* 0xbe763c8b0b0e7423 */ /* 0x000fe2000001000e */
[----:B------:R-:W-:Y:S01]  /*43c0*/  FFMA.FTZ R12, R9, R12, -0.36067417263984680176 ;  /* 0xbeb8aa49090c7423 */ /* 0x000fe2000001000c */
[----:B------:R-:W-:Y:S01]  /*43d0*/  FFMA.FTZ R7, R7, 1.4426950216293334961, R6 ;  /* 0x3fb8aa3b07077823 */ /* 0x000fe20000010006 */
[----:B------:R-:W-:Y:S01]  /*43e0*/  FFMA.FTZ R4, R4, 1.4426950216293334961, R5 ;  /* 0x3fb8aa3b04047823 */ /* 0x000fe20000010005 */
[----:B------:R-:W-:Y:S01]  /*43f0*/  FFMA.FTZ R14, R11, R14, 0.28857114911079406738 ;  /* 0x3e93bf990b0e7423 */ /* 0x000fe2000001000e */
[----:B------:R-:W-:Y:S01]  /*4400*/  FFMA.FTZ R12, R9, R12, 0.48089820146560668945 ;  /* 0x3ef6384a090c7423 */ /* 0x000fe2000001000c */
[----:B------:R-:W-:Y:S01]  /*4410*/  FADD R36, R8, R7 ;  /* 0x0000000708247221 */ /* 0x000fe20000000000 */
[----:B------:R-:W-:Y:S01]  /*4420*/  SHF.R.U32.HI R7, RZ, 0x5, R0 ;  /* 0x00000005ff077819 */ /* 0x000fe20000011600 */
[----:B------:R-:W-:Y:S01]  /*4430*/  FFMA.FTZ R14, R11, R14, -0.36067417263984680176 ;  /* 0xbeb8aa490b0e7423 */ /* 0x000fe2000001000e */
[----:B------:R-:W-:Y:S01]  /*4440*/  FFMA.FTZ R12, R9, R12, -0.72134751081466674805 ;  /* 0xbf38aa3b090c7423 */ /* 0x000fe2000001000c */
[----:B------:R-:W-:Y:S01]  /*4450*/  FADD R3, R3, R4 ;  /* 0x0000000403037221 */ /* 0x000fe20000000000 */
[----:B------:R-:W-:Y:S01]  /*4460*/  SGXT.U32 R7, R7, 0x3 ;  /* 0x000000030707781a */ /* 0x000fe20000000000 */
[----:B------:R-:W-:Y:S01]  /*4470*/  FFMA.FTZ R14, R11, R14, 0.48089820146560668945 ;  /* 0x3ef6384a0b0e7423 */ /* 0x000fe2000001000e */
[----:B------:R-:W-:Y:S01]  /*4480*/  FMUL R12, R9, R12 ;  /* 0x0000000c090c7220 */ /* 0x000fe20000400000 */
[----:B------:R-:W-:Y:S01]  /*4490*/  @P4 IMAD.MOV.U32 R4, RZ, RZ, 0x7f800000 ;  /* 0x7f800000ff044424 */ /* 0x000fe200078e00ff */
[----:B------:R3:W-:Y:S01]  /*44a0*/  STS [R18+UR8+0x1880], R19 ;  /* 0x0018801312007988 */ /* 0x0007e20008000808 */
[----:B------:R-:W-:Y:S01]  /*44b0*/  FFMA.FTZ R14, R11, R14, -0.72134751081466674805 ;  /* 0xbf38aa3b0b0e7423 */ /* 0x000fe2000001000e */
[----:B------:R-:W-:Y:S01]  /*44c0*/  FMUL R12, R9, R12 ;  /* 0x0000000c090c7220 */ /* 0x000fe20000400000 */
[----:B0-----:R-:W-:Y:S01]  /*44d0*/  IMAD R7, R7, R32, RZ ;  /* 0x0000002007077224 */ /* 0x001fe200078e02ff */
[----:B------:R-:W-:Y:S01]  /*44e0*/  BAR.SYNC.DEFER_BLOCKING 0x0 ;  /* 0x0000000000007b1d */ /* 0x000fe20000010000 */
[----:B------:R-:W-:Y:S01]  /*44f0*/  FMUL R14, R11, R14 ;  /* 0x0000000e0b0e7220 */ /* 0x000fe20000400000 */
[----:B------:R-:W-:Y:S01]  /*4500*/  FFMA.FTZ R9, R9, 1.4426950216293334961, R12 ;  /* 0x3fb8aa3b09097823 */ /* 0x000fe2000001000c */
[----:B------:R-:W-:-:S02]  /*4510*/  @P5 IMAD.MOV.U32 R5, RZ, RZ, 0x7f800000 ;  /* 0x7f800000ff055424 */ /* 0x000fc400078e00ff */
[----:B------:R-:W-:Y:S01]  /*4520*/  @P4 FFMA.FTZ R3, R33, R4, +INF ;  /* 0x7f80000021034423 */ /* 0x000fe20000010004 */
[C---:B------:R-:W-:Y:S01]  /*4530*/  FMUL R14, R11.reuse, R14 ;  /* 0x0000000e0b0e7220 */ /* 0x040fe20000400000 */
[----:B------:R-:W-:Y:S01]  /*4540*/  FADD R37, R10, R9 ;  /* 0x000000090a257221 */ /* 0x000fe20000000000 */
[----:B------:R-:W-:Y:S02]  /*4550*/  IMAD R4, R2, UR7, RZ ;  /* 0x0000000702047c24 */ /* 0x000fe4000f8e02ff */
[----:B------:R-:W-:Y:S01]  /*4560*/  @P5 FFMA.FTZ R36, R40, R5, +INF ;  /* 0x7f80000028245423 */ /* 0x000fe20000010005 */
[----:B------:R-:W-:Y:S01]  /*4570*/  FFMA.FTZ R14, R11, 1.4426950216293334961, R14 ;  /* 0x3fb8aa3b0b0e7823 */ /* 0x000fe2000001000e */
[----:B------:R-:W-:Y:S01]  /*4580*/  @P2 IMAD.MOV.U32 R9, RZ, RZ, 0x7f800000 ;  /* 0x7f800000ff092424 */ /* 0x000fe200078e00ff */
[----:B------:R-:W-:Y:S01]  /*4590*/  UIMAD.WIDE UR6, UR6, 0x2, URZ ;  /* 0x00000002060678a5 */ /* 0x000fe2000f8e02ff */
[----:B------:R-:W-:Y:S02]  /*45a0*/  IMAD R8, R32, 0x8, R7 ;  /* 0x0000000820087824 */ /* 0x000fe400078e0207 */
[----:B------:R-:W-:Y:S01]  /*45b0*/  FADD R38, R13, R14 ;  /* 0x0000000e0d267221 */ /* 0x000fe20000000000 */
[----:B------:R-:W-:-:S02]  /*45c0*/  @P1 IMAD.MOV.U32 R6, RZ, RZ, 0x7f800000 ;  /* 0x7f800000ff061424 */ /* 0x000fc400078e00ff */
[----:B------:R-:W-:Y:S01]  /*45d0*/  @P2 FFMA.FTZ R38, R44, R9, +INF ;  /* 0x7f8000002c262423 */ /* 0x000fe20000010009 */
[----:B------:R-:W-:Y:S01]  /*45e0*/  IMAD.SHL.U32 R5, R4, 0x2, RZ ;  /* 0x0000000204057824 */ /* 0x000fe200078e00ff */
[----:B------:R-:W-:Y:S01]  /*45f0*/  FSETP.NEU.AND P4, PT, R40, RZ, PT ;  /* 0x000000ff2800720b */ /* 0x000fe20003f8d000 */
[----:B------:R-:W-:Y:S02]  /*4600*/  IMAD R9, R32, 0x8, R8 ;  /* 0x0000000820097824 */ /* 0x000fe400078e0208 */
[----:B------:R-:W-:Y:S01]  /*4610*/  @P1 FFMA.FTZ R37, R41, R6, +INF ;  /* 0x7f80000029251423 */ /* 0x000fe20000010006 */
[----:B------:R-:W-:Y:S01]  /*4620*/  IMAD.HI R4, R4, 0x2, RZ ;  /* 0x0000000204047827 */ /* 0x000fe200078e02ff */
[----:B--2---:R-:W-:Y:S01]  /*4630*/  IADD3 R34, P1, P2, R5, UR5, R34 ;  /* 0x0000000505227c10 */ /* 0x004fe2000fa3e022 */
[----:B------:R-:W0:Y:S01]  /*4640*/  LDCU UR6, c[0x0][0x3ec] ;  /* 0x00007d80ff0677ac */ /* 0x000e220008000800 */
[----:B------:R-:W-:Y:S01]  /*4650*/  FSETP.NEU.AND P5, PT, R41, RZ, PT ;  /* 0x000000ff2900720b */ /* 0x000fe20003fad000 */
[----:B------:R-:W-:Y:S01]  /*4660*/  IMAD.SHL.U32 R5, R0, 0x10, RZ ;  /* 0x0000001000057824 */ /* 0x000fe200078e00ff */
[----:B------:R-:W-:Y:S01]  /*4670*/  LEA R0, R32, R9, 0x3 ;  /* 0x0000000920007211 */ /* 0x000fe200078e18ff */
[----:B------:R-:W2:Y:S01]  /*4680*/  LDS R41, [R30+UR8] ;  /* 0x000000081e297984 */ /* 0x000ea20008000800 */
[----:B------:R-:W-:-:S02]  /*4690*/  IADD3.X R42, PT, PT, R4, UR7, R35, P1, P2 ;  /* 0x00000007042a7c10 */ /* 0x000fc40008fe4423 */
[----:B------:R-:W-:Y:S01]  /*46a0*/  LOP3.LUT R5, R5, 0x70, RZ, 0xc0, !PT ;  /* 0x0000007005057812 */ /* 0x000fe200078ec0ff */
[----:B------:R-:W-:Y:S01]  /*46b0*/  IMAD R13, R32, 0x8, R0 ;  /* 0x00000008200d7824 */ /* 0x000fe200078e0200 */
[-C--:B------:R-:W-:Y:S01]  /*46c0*/  LEA R4, P1, R7, R34.reuse, 0x1 ;  /* 0x0000002207047211 */ /* 0x080fe200078208ff */
[----:B------:R-:W4:Y:S01]  /*46d0*/  LDS R43, [R30+UR8+0x100] ;  /* 0x000100081e2b7984 */ /* 0x000f220008000800 */
[----:B------:R-:W-:Y:S01]  /*46e0*/  LEA R6, P2, R8, R34, 0x1 ;  /* 0x0000002208067211 */ /* 0x000fe200078408ff */
[----:B------:R-:W-:Y:S01]  /*46f0*/  VIADD R40, R5, UR8 ;  /* 0x0000000805287c36 */ /* 0x000fe20008000000 */
[-C--:B------:R-:W-:Y:S01]  /*4700*/  LEA.HI.X.SX32 R5, R7, R42.reuse, 0x1, P1 ;  /* 0x0000002a07057211 */ /* 0x080fe200008f0eff */
[----:B-1----:R-:W-:Y:S01]  /*4710*/  IMAD R15, R32, 0x8, R13 ;  /* 0x00000008200f7824 */ /* 0x002fe200078e020d */
[----:B------:R-:W-:Y:S01]  /*4720*/  LEA.HI.X.SX32 R7, R8, R42, 0x1, P2 ;  /* 0x0000002a08077211 */ /* 0x000fe200010f0eff */
[----:B------:R-:W1:Y:S01]  /*4730*/  LDS R45, [R30+UR8+0x200] ;  /* 0x000200081e2d7984 */ /* 0x000e620008000800 */
[-C--:B------:R-:W-:Y:S01]  /*4740*/  LEA R10, P2, R0, R34.reuse, 0x1 ;  /* 0x00000022000a7211 */ /* 0x080fe200078408ff */
[----:B------:R-:W-:Y:S01]  /*4750*/  IMAD R17, R32, 0x8, R15 ;  /* 0x0000000820117824 */ /* 0x000fe200078e020f */
[C---:B------:R-:W-:Y:S01]  /*4760*/  LEA R8, P1, R9.reuse, R34, 0x1 ;  /* 0x0000002209087211 */ /* 0x040fe200078208ff */
[----:B------:R-:W5:Y:S01]  /*4770*/  LDS R47, [R30+UR8+0x300] ;  /* 0x000300081e2f7984 */ /* 0x000f620008000800 */
[-C--:B------:R-:W-:Y:S01]  /*4780*/  LEA.HI.X.SX32 R11, R0, R42.reuse, 0x1, P2 ;  /* 0x0000002a000b7211 */ /* 0x080fe200010f0eff */
[C---:B------:R-:W-:Y:S01]  /*4790*/  IMAD R0, R32.reuse, 0x8, R17 ;  /* 0x0000000820007824 */ /* 0x040fe200078e0211 */
[----:B------:R-:W-:Y:S01]  /*47a0*/  LEA.HI.X.SX32 R9, R9, R42, 0x1, P1 ;  /* 0x0000002a09097211 */ /* 0x000fe200008f0eff */
[----:B------:R-:W5:Y:S01]  /*47b0*/  LDS R49, [R30+UR8+0x400] ;  /* 0x000400081e317984 */ /* 0x000f620008000800 */
[-C--:B------:R-:W-:Y:S01]  /*47c0*/  LEA R14, P1, R15, R34.reuse, 0x1 ;  /* 0x000000220f0e7211 */ /* 0x080fe200078208ff */
[----:B------:R-:W-:Y:S01]  /*47d0*/  IMAD R21, R32, 0x8, R0 ;  /* 0x0000000820157824 */ /* 0x000fe200078e0200 */
[-C--:B---3--:R-:W-:Y:S01]  /*47e0*/  LEA R18, P2, R0, R34.reuse, 0x1 ;  /* 0x0000002200127211 */ /* 0x088fe200078408ff */
[----:B------:R-:W3:Y:S01]  /*47f0*/  LDS R51, [R30+UR8+0x500] ;  /* 0x000500081e337984 */ /* 0x000ee20008000800 */
[----:B------:R-:W-:Y:S01]  /*4800*/  LEA R12, P6, R13, R34, 0x1 ;  /* 0x000000220d0c7211 */ /* 0x000fe200078c08ff */
[----:B------:R-:W-:Y:S01]  /*4810*/  IMAD R23, R32, 0x8, R21 ;  /* 0x0000000820177824 */ /* 0x000fe200078e0215 */
[-C--:B------:R-:W-:Y:S01]  /*4820*/  LEA.HI.X.SX32 R19, R0, R42.reuse, 0x1, P2 ;  /* 0x0000002a00137211 */ /* 0x080fe200010f0eff */
[----:B------:R-:W3:Y:S01]  /*4830*/  LDS R53, [R30+UR8+0x600] ;  /* 0x000600081e357984 */ /* 0x000ee20008000800 */
[----:B------:R-:W-:Y:S01]  /*4840*/  LEA.HI.X.SX32 R15, R15, R42, 0x1, P1 ;  /* 0x0000002a0f0f7211 */ /* 0x000fe200008f0eff */
[----:B0-----:R-:W-:Y:S01]  /*4850*/  UIMAD UR6, UR9, UR6, URZ ;  /* 0x00000006090672a4 */ /* 0x001fe2000f8e02ff */
[C---:B------:R-:W-:Y:S01]  /*4860*/  LEA R25, R32.reuse, R23, 0x3 ;  /* 0x0000001720197211 */ /* 0x040fe200078e18ff */
[----:B------:R0:W3:Y:S01]  /*4870*/  LDS R55, [R30+UR8+0x700] ;  /* 0x000700081e377984 */ /* 0x0000e20008000800 */
[-C--:B------:R-:W-:Y:S01]  /*4880*/  LEA R16, P1, R17, R34.reuse, 0x1 ;  /* 0x0000002211107211 */ /* 0x080fe200078208ff */
[----:B------:R-:W-:Y:S01]  /*4890*/  USHF.L.U32 UR5, UR6, 0x2, URZ ;  /* 0x0000000206057899 */ /* 0x000fe200080006ff */
[----:B------:R-:W-:Y:S01]  /*48a0*/  LEA R22, P2, R23, R34, 0x1 ;  /* 0x0000002217167211 */ /* 0x000fe200078408ff */
[C---:B------:R-:W-:Y:S01]  /*48b0*/  IMAD R27, R32.reuse, 0x8, R25 ;  /* 0x00000008201b7824 */ /* 0x040fe200078e0219 */
[-C--:B------:R-:W-:Y:S01]  /*48c0*/  LEA.HI.X.SX32 R13, R13, R42.reuse, 0x1, P6 ;  /* 0x0000002a0d0d7211 */ /* 0x080fe200030f0eff */
[----:B------:R-:W-:Y:S01]  /*48d0*/  UIMAD.WIDE UR6, UR6, 0x4, URZ ;  /* 0x00000004060678a5 */ /* 0x000fe2000f8e02ff */
[----:B------:R-:W-:Y:S01]  /*48e0*/  FSETP.NEU.AND P3, PT, R33, RZ, PT ;  /* 0x000000ff2100720b */ /* 0x000fe20003f6d000 */
[C---:B------:R-:W-:Y:S01]  /*48f0*/  IMAD R0, R32.reuse, 0x8, R27 ;  /* 0x0000000820007824 */ /* 0x040fe200078e021b */
[----:B------:R-:W-:Y:S01]  /*4900*/  LEA.HI.X.SX32 R17, R17, R42, 0x1, P1 ;  /* 0x0000002a11117211 */ /* 0x000fe200008f0eff */
[----:B--2---:R-:W-:Y:S01]  /*4910*/  STG.E.U16 desc[UR10][R4.64], R41 ;  /* 0x0000002904007986 */ /* 0x004fe2000c10150a */
[-C--:B------:R-:W-:Y:S01]  /*4920*/  LEA R24, P6, R25, R34.reuse, 0x1 ;  /* 0x0000002219187211 */ /* 0x080fe200078c08ff */
[C---:B------:R-:W-:Y:S01]  /*4930*/  IMAD R31, R32.reuse, 0x8, R0 ;  /* 0x00000008201f7824 */ /* 0x040fe200078e0200 */
[----:B------:R-:W-:Y:S01]  /*4940*/  LEA R20, P1, R21, R34, 0x1 ;  /* 0x0000002215147211 */ /* 0x000fe200078208ff */
[----:B----4-:R2:W-:Y:S01]  /*4950*/  STG.E.U16 desc[UR10][R6.64], R43 ;  /* 0x0000002b06007986 */ /* 0x0105e2000c10150a */
[----:B------:R-:W-:Y:S01]  /*4960*/  LEA.HI.X.SX32 R23, R23, R42, 0x1, P2 ;  /* 0x0000002a17177211 */ /* 0x000fe200010f0eff */
[----:B------:R-:W-:Y:S01]  /*4970*/  IMAD R33, R32, 0x8, R31 ;  /* 0x0000000820217824 */ /* 0x000fe200078e021f */
[----:B------:R-:W-:-:S02]  /*4980*/  LEA R28, P2, R0, R34, 0x1 ;  /* 0x00000022001c7211 */ /* 0x000fc400078408ff */
[-C--:B------:R-:W-:Y:S01]  /*4990*/  LEA.HI.X.SX32 R25, R25, R42.reuse, 0x1, P6 ;  /* 0x0000002a19197211 */ /* 0x080fe200030f0eff */
[----:B------:R-:W-:Y:S01]  /*49a0*/  IMAD R35, R32, 0x8, R33 ;  /* 0x0000000820237824 */ /* 0x000fe200078e0221 */
[----:B------:R-:W-:Y:S01]  /*49b0*/  LEA.HI.X.SX32 R21, R21, R42, 0x1, P1 ;  /* 0x0000002a15157211 */ /* 0x000fe200008f0eff */
[----:B-1----:R-:W-:Y:S01]  /*49c0*/  STG.E.U16 desc[UR10][R8.64], R45 ;  /* 0x0000002d08007986 */ /* 0x002fe2000c10150a */
[-C--:B0-----:R-:W-:Y:S02]  /*49d0*/  LEA R30, P6, R31, R34.reuse, 0x1 ;  /* 0x000000221f1e7211 */ /* 0x081fe400078c08ff */
[----:B------:R-:W-:Y:S01]  /*49e0*/  LEA R26, P1, R27, R34, 0x1 ;  /* 0x000000221b1a7211 */ /* 0x000fe200078208ff */
[----:B-----5:R0:W-:Y:S01]  /*49f0*/  STG.E.U16 desc[UR10][R10.64], R47 ;  /* 0x0000002f0a007986 */ /* 0x0201e2000c10150a */
[-C--:B------:R-:W-:Y:S01]  /*4a00*/  LEA.HI.X.SX32 R29, R0, R42.reuse, 0x1, P2 ;  /* 0x0000002a001d7211 */ /* 0x080fe200010f0eff */
[----:B--2---:R-:W1:Y:S01]  /*4a10*/  LDC.64 R6, c[0x0][0x3a0] ;  /* 0x0000e800ff067b82 */ /* 0x004e620000000a00 */
[----:B------:R-:W-:Y:S01]  /*4a20*/  PRMT R0, R41, 0x7632, R0 ;  /* 0x0000763229007816 */ /* 0x000fe20000000000 */
[----:B------:R2:W-:Y:S01]  /*4a30*/  STG.E.U16 desc[UR10][R12.64], R49 ;  /* 0x000000310c007986 */ /* 0x0005e2000c10150a */
[----:B------:R-:W-:-:S02]  /*4a40*/  LEA.HI.X.SX32 R31, R31, R42, 0x1, P6 ;  /* 0x0000002a1f1f7211 */ /* 0x000fc400030f0eff */
[----:B------:R-:W-:Y:S01]  /*4a50*/  LEA R32, P2, R33, R34, 0x1 ;  /* 0x0000002221207211 */ /* 0x000fe200078408ff */
[----:B---3--:R3:W-:Y:S01]  /*4a60*/  STG.E.U16 desc[UR10][R14.64], R51 ;  /* 0x000000330e007986 */ /* 0x0087e2000c10150a */
[----:B------:R-:W-:Y:S02]  /*4a70*/  PRMT R4, R45, 0x7632, R4 ;  /* 0x000076322d047816 */ /* 0x000fe40000000004 */
[----:B------:R-:W-:Y:S01]  /*4a80*/  LEA.HI.X.SX32 R27, R27, R42, 0x1, P1 ;  /* 0x0000002a1b1b7211 */ /* 0x000fe200008f0eff */
[----:B------:R4:W-:Y:S01]  /*4a90*/  STG.E.U16 desc[UR10][R16.64], R53 ;  /* 0x0000003510007986 */ /* 0x0009e2000c10150a */
[----:B0-----:R-:W-:Y:S02]  /*4aa0*/  PRMT R11, R43, 0x7632, R11 ;  /* 0x000076322b0b7816 */ /* 0x001fe4000000000b */
[----:B------:R-:W-:Y:S01]  /*4ab0*/  LEA R34, P6, R35, R34, 0x1 ;  /* 0x0000002223227211 */ /* 0x000fe200078c08ff */
[----:B------:R-:W-:Y:S01]  /*4ac0*/  STG.E.U16 desc[UR10][R18.64], R55 ;  /* 0x0000003712007986 */ /* 0x000fe2000c10150a */
[----:B--2---:R-:W-:-:S02]  /*4ad0*/  PRMT R13, R47, 0x7632, R13 ;  /* 0x000076322f0d7816 */ /* 0x004fc4000000000d */
[-C--:B------:R-:W-:Y:S01]  /*4ae0*/  LEA.HI.X.SX32 R33, R33, R42.reuse, 0x1, P2 ;  /* 0x0000002a21217211 */ /* 0x080fe200010f0eff */
[----:B------:R0:W-:Y:S01]  /*4af0*/  STG.E.U16 desc[UR10][R20.64], R0 ;  /* 0x0000000014007986 */ /* 0x0001e2000c10150a */
[----:B---3--:R-:W-:Y:S02]  /*4b00*/  PRMT R14, R49, 0x7632, R14 ;  /* 0x00007632310e7816 */ /* 0x008fe4000000000e */
[----:B------:R-:W-:Y:S01]  /*4b10*/  PRMT R15, R51, 0x7632, R15 ;  /* 0x00007632330f7816 */ /* 0x000fe2000000000f */
[----:B------:R-:W-:Y:S01]  /*4b20*/  STG.E.U16 desc[UR10][R22.64], R11 ;  /* 0x0000000b16007986 */ /* 0x000fe2000c10150a */
[----:B----4-:R-:W-:Y:S02]  /*4b30*/  PRMT R16, R53, 0x7632, R16 ;  /* 0x0000763235107816 */ /* 0x010fe40000000010 */
[----:B------:R-:W-:Y:S01]  /*4b40*/  LEA.HI.X.SX32 R35, R35, R42, 0x1, P6 ;  /* 0x0000002a23237211 */ /* 0x000fe200030f0eff */
[----:B------:R2:W-:Y:S01]  /*4b50*/  STG.E.U16 desc[UR10][R24.64], R4 ;  /* 0x0000000418007986 */ /* 0x0005e2000c10150a */
[----:B------:R-:W-:-:S02]  /*4b60*/  PRMT R17, R55, 0x7632, R17 ;  /* 0x0000763237117816 */ /* 0x000fc40000000011 */
[----:B------:R-:W-:Y:S01]  /*4b70*/  FSETP.NEU.AND P1, PT, R44, RZ, PT ;  /* 0x000000ff2c00720b */ /* 0x000fe20003f2d000 */
[----:B------:R3:W-:Y:S01]  /*4b80*/  STG.E.U16 desc[UR10][R26.64], R13 ;  /* 0x0000000d1a007986 */ /* 0x0007e2000c10150a */
[----:B------:R-:W-:Y:S01]  /*4b90*/  FSEL R3, R3, -INF , P3 ;  /* 0xff80000003037808 */ /* 0x000fe20001800000 */
[----:B0-----:R-:W-:Y:S01]  /*4ba0*/  IMAD.HI R0, R2, 0x4, RZ ;  /* 0x0000000402007827 */ /* 0x001fe200078e02ff */
[----:B------:R-:W-:Y:S01]  /*4bb0*/  FSEL R36, R36, -INF , P4 ;  /* 0xff80000024247808 */ /* 0x000fe20002000000 */
[----:B------:R3:W-:Y:S01]  /*4bc0*/  STG.E.U16 desc[UR10][R28.64], R14 ;  /* 0x0000000e1c007986 */ /* 0x0007e2000c10150a */
[----:B------:R-:W-:Y:S01]  /*4bd0*/  FSEL R37, R37, -INF , P5 ;  /* 0xff80000025257808 */ /* 0x000fe20002800000 */
[----:B------:R-:W-:Y:S01]  /*4be0*/  FFMA R164, R3, 0.69314718246459960938, R168 ;  /* 0x3f31721803a47823 */ /* 0x000fe200000000a8 */
[----:B------:R-:W-:Y:S01]  /*4bf0*/  FSEL R38, R38, -INF , P1 ;  /* 0xff80000026267808 */ /* 0x000fe20000800000 */
[----:B------:R3:W-:Y:S01]  /*4c00*/  STG.E.U16 desc[UR10][R30.64], R15 ;  /* 0x0000000f1e007986 */ /* 0x0007e2000c10150a */
[----:B------:R-:W-:Y:S01]  /*4c10*/  FFMA R165, R36, 0.69314718246459960938, R169 ;  /* 0x3f31721824a57823 */ /* 0x000fe200000000a9 */
[----:B------:R-:W-:Y:S01]  /*4c20*/  FFMA R166, R37, 0.69314718246459960938, R166 ;  /* 0x3f31721825a67823 */ /* 0x000fe200000000a6 */
[----:B--2---:R-:W-:Y:S01]  /*4c30*/  LEA R4, R46, UR8, 0x2 ;  /* 0x000000082e047c11 */ /* 0x004fe2000f8e10ff */
[----:B------:R3:W-:Y:S01]  /*4c40*/  STG.E.U16 desc[UR10][R32.64], R16 ;  /* 0x0000001020007986 */ /* 0x0007e2000c10150a */
[----:B------:R-:W-:Y:S01]  /*4c50*/  FFMA R167, R38, 0.69314718246459960938, R167 ;  /* 0x3f31721826a77823 */ /* 0x000fe200000000a7 */
[----:B------:R-:W-:Y:S01]  /*4c60*/  IMAD.SHL.U32 R3, R2, 0x4, RZ ;  /* 0x0000000402037824 */ /* 0x000fe200078e00ff */
[----:B------:R-:W-:Y:S01]  /*4c70*/  LEA.HI R40, R39, R40, RZ, 0x1f ;  /* 0x0000002827287211 */ /* 0x000fe200078ff8ff */
[----:B------:R3:W-:Y:S01]  /*4c80*/  STG.E.U16 desc[UR10][R34.64], R17 ;  /* 0x0000001122007986 */ /* 0x0007e2000c10150a */
[----:B------:R-:W-:Y:S02]  /*4c90*/  BAR.SYNC.DEFER_BLOCKING 0x0 ;  /* 0x0000000000007b1d */ /* 0x000fe40000010000 */
[----:B-1----:R-:W-:-:S04]  /*4ca0*/  IADD3 R2, P1, P2, R3, UR5, R6 ;  /* 0x0000000503027c10 */ /* 0x002fc8000fa3e006 */
[----:B------:R-:W-:Y:S01]  /*4cb0*/  IADD3.X R3, PT, PT, R0, UR7, R7, P1, P2 ;  /* 0x0000000700037c10 */ /* 0x000fe20008fe4407 */
[----:B------:R3:W-:Y:S01]  /*4cc0*/  STS.128 [R4], R164 ;  /* 0x000000a404007388 */ /* 0x0007e20000000c00 */
[----:B------:R-:W-:Y:S06]  /*4cd0*/  BAR.SYNC.DEFER_BLOCKING 0x0 ;  /* 0x0000000000007b1d */ /* 0x000fec0000010000 */
[----:B------:R-:W-:Y:S05]  /*4ce0*/  @P0 EXIT ;  /* 0x000000000000094d */ /* 0x000fea0003800000 */
[----:B------:R-:W0:Y:S04]  /*4cf0*/  LDS R5, [R40] ;  /* 0x0000000028057984 */ /* 0x000e280000000800 */
[----:B0-----:R-:W-:Y:S01]  /*4d00*/  STG.E desc[UR10][R2.64], R5 ;  /* 0x0000000502007986 */ /* 0x001fe2000c10190a */
[----:B------:R-:W-:Y:S05]  /*4d10*/  EXIT ;  /* 0x000000000000794d */ /* 0x000fea0003800000 */
.L_x_10:
[----:B------:R-:W-:-:S00]  /*4d20*/  BRA `(.L_x_10) ;  /* 0xfffffffc00fc7947 */ /* 0x000fc0000383ffff */
[----:B------:R-:W-:-:S00]  /*4d30*/  NOP ;  /* 0x0000000000007918 */ /* 0x000fc00000000000 */
        /* <DEDUP_REMOVED lines=12> */
.L_x_11:


//--------------------- .nv.global.init           --------------------------
	.section	.nv.global.init,"aw",@progbits
.nv.global.init:
	.type		_$_str,@object
	.size		_$_str,(.L_0 - _$_str)
_$_str:
        /*0000*/ 	.byte	0x5f, 0x5f, 0x43, 0x55, 0x44, 0x41, 0x5f, 0x46, 0x54, 0x5a, 0x00
.L_0:


//--------------------- .nv.shared.attn_fwd       --------------------------
	.section	.nv.shared.attn_fwd,"aw",@nobits
	.sectionflags	@""
	.align	16
	.zero		1024


//--------------------- .nv.shared.reserved.0     --------------------------
	.section	.nv.shared.reserved.0,"aw",@nobits
	.weak		__nv_reservedSMEM_offset_0_alias
	.size		__nv_reservedSMEM_offset_0_alias, 0, 64
	.other		__nv_reservedSMEM_offset_0_alias,@"STO_CUDA_RESERVED_SHARED STV_DEFAULT"
__nv_reservedSMEM_offset_0_alias:
	.zero		0
	.zero		64


//--------------------- .nv.constant0.attn_fwd    --------------------------
	.section	.nv.constant0.attn_fwd,"a",@progbits
	.sectionflags	@""
	.align	4
.nv.constant0.attn_fwd:
	.zero		1032


//--------------------- SYMBOLS --------------------------

	.type		.nv.reservedSmem.offset0,@object
	.size		.nv.reservedSmem.offset0,0x4
	.type		.nv.reservedSmem.cap,@object
	.size		.nv.reservedSmem.cap,0x4
